	.headerflags	@"EF_CUDA_TEXMODE_UNIFIED EF_CUDA_64BIT_ADDRESS EF_CUDA_ACCELERATORS EF_CUDA_SM90 EF_CUDA_VIRTUAL_SM(EF_CUDA_SM90)"
	.elftype	@"ET_EXEC"


//--------------------- .nv.info                  --------------------------
	.section	.nv.info,"",@"SHT_CUDA_INFO"
	.align	4


	//----- nvinfo : EIATTR_REGCOUNT
	.align		4
        /*0000*/ 	.byte	0x04, 0x2f
        /*0002*/ 	.short	(.L_1 - .L_0)
	.align		4
.L_0:
        /*0004*/ 	.word	index@(triton_red_fused_add_convolution_native_group_norm_62)
        /*0008*/ 	.word	0x00000031


	//----- nvinfo : EIATTR_MIN_STACK_SIZE
	.align		4
.L_1:
        /*000c*/ 	.byte	0x04, 0x12
        /*000e*/ 	.short	(.L_3 - .L_2)
	.align		4
.L_2:
        /*0010*/ 	.word	index@(triton_red_fused_add_convolution_native_group_norm_62)
        /*0014*/ 	.word	0x00000000


	//----- nvinfo : EIATTR_FRAME_SIZE
	.align		4
.L_3:
        /*0018*/ 	.byte	0x04, 0x11
        /*001a*/ 	.short	(.L_5 - .L_4)
	.align		4
.L_4:
        /*001c*/ 	.word	index@(triton_red_fused_add_convolution_native_group_norm_62)
        /*0020*/ 	.word	0x00000000


	//----- nvinfo : EIATTR_MIN_STACK_SIZE
	.align		4
.L_5:
        /*0024*/ 	.byte	0x04, 0x12
        /*0026*/ 	.short	(.L_7 - .L_6)
	.align		4
.L_6:
        /*0028*/ 	.word	index@(triton_red_fused_add_convolution_native_group_norm_62)
        /*002c*/ 	.word	0x00000000
.L_7:


//--------------------- .nv.info.triton_red_fused_add_convolution_native_group_norm_62 --------------------------
	.section	.nv.info.triton_red_fused_add_convolution_native_group_norm_62,"",@"SHT_CUDA_INFO"
	.sectionflags	@""
	.align	4


	//----- nvinfo : EIATTR_CUDA_API_VERSION
	.align		4
        /*0000*/ 	.byte	0x04, 0x37
        /*0002*/ 	.short	(.L_9 - .L_8)
.L_8:
        /*0004*/ 	.word	0x0000007c


	//----- nvinfo : EIATTR_KPARAM_INFO
	.align		4
.L_9:
        /*0008*/ 	.byte	0x04, 0x17
        /*000a*/ 	.short	(.L_11 - .L_10)
.L_10:
        /*000c*/ 	.word	0x00000000
        /*0010*/ 	.short	0x0008
        /*0012*/ 	.short	0x003c
        /*0014*/ 	.byte	0x00, 0xf0, 0x11, 0x00


	//----- nvinfo : EIATTR_KPARAM_INFO
	.align		4
.L_11:
        /*0018*/ 	.byte	0x04, 0x17
        /*001a*/ 	.short	(.L_13 - .L_12)
.L_12:
        /*001c*/ 	.word	0x00000000
        /*0020*/ 	.short	0x0007
        /*0022*/ 	.short	0x0038
        /*0024*/ 	.byte	0x00, 0xf0, 0x11, 0x00


	//----- nvinfo : EIATTR_KPARAM_INFO
	.align		4
.L_13:
        /*0028*/ 	.byte	0x04, 0x17
        /*002a*/ 	.short	(.L_15 - .L_14)
.L_14:
        /*002c*/ 	.word	0x00000000
        /*0030*/ 	.short	0x0006
        /*0032*/ 	.short	0x0030
        /*0034*/ 	.byte	0x00, 0xf4, 0x21, 0x00


	//----- nvinfo : EIATTR_KPARAM_INFO
	.align		4
.L_15:
        /*0038*/ 	.byte	0x04, 0x17
        /*003a*/ 	.short	(.L_17 - .L_16)
.L_16:
        /*003c*/ 	.word	0x00000000
        /*0040*/ 	.short	0x0005
        /*0042*/ 	.short	0x0028
        /*0044*/ 	.byte	0x00, 0xf4, 0x21, 0x00


	//----- nvinfo : EIATTR_KPARAM_INFO
	.align		4
.L_17:
        /*0048*/ 	.byte	0x04, 0x17
        /*004a*/ 	.short	(.L_19 - .L_18)
.L_18:
        /*004c*/ 	.word	0x00000000
        /*0050*/ 	.short	0x0004
        /*0052*/ 	.short	0x0020
        /*0054*/ 	.byte	0x00, 0xf4, 0x21, 0x00


	//----- nvinfo : EIATTR_KPARAM_INFO
	.align		4
.L_19:
        /*0058*/ 	.byte	0x04, 0x17
        /*005a*/ 	.short	(.L_21 - .L_20)
.L_20:
        /*005c*/ 	.word	0x00000000
        /*0060*/ 	.short	0x0003
        /*0062*/ 	.short	0x0018
        /*0064*/ 	.byte	0x00, 0xf4, 0x21, 0x00


	//----- nvinfo : EIATTR_KPARAM_INFO
	.align		4
.L_21:
        /*0068*/ 	.byte	0x04, 0x17
        /*006a*/ 	.short	(.L_23 - .L_22)
.L_22:
        /*006c*/ 	.word	0x00000000
        /*0070*/ 	.short	0x0002
        /*0072*/ 	.short	0x0010
        /*0074*/ 	.byte	0x00, 0xf4, 0x21, 0x00


	//----- nvinfo : EIATTR_KPARAM_INFO
	.align		4
.L_23:
        /*0078*/ 	.byte	0x04, 0x17
        /*007a*/ 	.short	(.L_25 - .L_24)
.L_24:
        /*007c*/ 	.word	0x00000000
        /*0080*/ 	.short	0x0001
        /*0082*/ 	.short	0x0008
        /*0084*/ 	.byte	0x00, 0xf4, 0x21, 0x00


	//----- nvinfo : EIATTR_KPARAM_INFO
	.align		4
.L_25:
        /*0088*/ 	.byte	0x04, 0x17
        /*008a*/ 	.short	(.L_27 - .L_26)
.L_26:
        /*008c*/ 	.word	0x00000000
        /*0090*/ 	.short	0x0000
        /*0092*/ 	.short	0x0000
        /*0094*/ 	.byte	0x00, 0xf4, 0x21, 0x00


	//----- nvinfo : EIATTR_SPARSE_MMA_MASK
	.align		4
.L_27:
        /*0098*/ 	.byte	0x03, 0x50
        /*009a*/ 	.short	0x0000


	//----- nvinfo : EIATTR_MAXREG_COUNT
	.align		4
        /*009c*/ 	.byte	0x03, 0x1b
        /*009e*/ 	.short	0x0080


	//----- nvinfo : EIATTR_COOP_GROUP_MASK_REGIDS
	.align		4
        /*00a0*/ 	.byte	0x04, 0x29
        /*00a2*/ 	.short	(.L_29 - .L_28)


	//   ....[0]....
.L_28:
        /*00a4*/ 	.word	0xffffffff


	//   ....[1]....
        /*00a8*/ 	.word	0xffffffff


	//   ....[2]....
        /*00ac*/ 	.word	0xffffffff


	//   ....[3]....
        /*00b0*/ 	.word	0xffffffff


	//   ....[4]....
        /*00b4*/ 	.word	0xffffffff


	//   ....[5]....
        /*00b8*/ 	.word	0xffffffff


	//   ....[6]....
        /*00bc*/ 	.word	0xffffffff


	//   ....[7]....
        /*00c0*/ 	.word	0xffffffff


	//   ....[8]....
        /*00c4*/ 	.word	0xffffffff


	//   ....[9]....
        /*00c8*/ 	.word	0xffffffff


	//   ....[10]....
        /*00cc*/ 	.word	0xffffffff


	//   ....[11]....
        /*00d0*/ 	.word	0xffffffff


	//   ....[12]....
        /*00d4*/ 	.word	0xffffffff


	//   ....[13]....
        /*00d8*/ 	.word	0xffffffff


	//   ....[14]....
        /*00dc*/ 	.word	0xffffffff


	//   ....[15]....
        /*00e0*/ 	.word	0xffffffff


	//   ....[16]....
        /*00e4*/ 	.word	0xffffffff


	//   ....[17]....
        /*00e8*/ 	.word	0xffffffff


	//   ....[18]....
        /*00ec*/ 	.word	0xffffffff


	//   ....[19]....
        /*00f0*/ 	.word	0xffffffff


	//   ....[20]....
        /*00f4*/ 	.word	0xffffffff


	//   ....[21]....
        /*00f8*/ 	.word	0xffffffff


	//----- nvinfo : EIATTR_COOP_GROUP_INSTR_OFFSETS
	.align		4
.L_29:
        /*00fc*/ 	.byte	0x04, 0x28
        /*00fe*/ 	.short	(.L_31 - .L_30)


	//   ....[0]....
.L_30:
        /*0100*/ 	.word	0x00001f60


	//   ....[1]....
        /*0104*/ 	.word	0x00001fe0


	//   ....[2]....
        /*0108*/ 	.word	0x000020a0


	//   ....[3]....
        /*010c*/ 	.word	0x00002120


	//   ....[4]....
        /*0110*/ 	.word	0x000021e0


	//   ....[5]....
        /*0114*/ 	.word	0x000022e0


	//   ....[6]....
        /*0118*/ 	.word	0x000022f0


	//   ....[7]....
        /*011c*/ 	.word	0x00002450


	//   ....[8]....
        /*0120*/ 	.word	0x000024c0


	//   ....[9]....
        /*0124*/ 	.word	0x00002510


	//   ....[10]....
        /*0128*/ 	.word	0x000026b0


	//   ....[11]....
        /*012c*/ 	.word	0x00002700


	//   ....[12]....
        /*0130*/ 	.word	0x00002720


	//   ....[13]....
        /*0134*/ 	.word	0x00002750


	//   ....[14]....
        /*0138*/ 	.word	0x000027f0


	//   ....[15]....
        /*013c*/ 	.word	0x00002870


	//   ....[16]....
        /*0140*/ 	.word	0x000028a0


	//   ....[17]....
        /*0144*/ 	.word	0x00002990


	//   ....[18]....
        /*0148*/ 	.word	0x000029c0


	//   ....[19]....
        /*014c*/ 	.word	0x00002a00


	//   ....[20]....
        /*0150*/ 	.word	0x00002ae0


	//   ....[21]....
        /*0154*/ 	.word	0x00002b20


	//----- nvinfo : EIATTR_EXIT_INSTR_OFFSETS
	.align		4
.L_31:
        /*0158*/ 	.byte	0x04, 0x1c
        /*015a*/ 	.short	(.L_33 - .L_32)


	//   ....[0]....
.L_32:
        /*015c*/ 	.word	0x00002ce0


	//   ....[1]....
        /*0160*/ 	.word	0x00002d30


	//----- nvinfo : EIATTR_REQNTID
	.align		4
.L_33:
        /*0164*/ 	.byte	0x04, 0x10
        /*0166*/ 	.short	(.L_35 - .L_34)
.L_34:
        /*0168*/ 	.word	0x00000200
        /*016c*/ 	.word	0x00000001
        /*0170*/ 	.word	0x00000001


	//----- nvinfo : EIATTR_CBANK_PARAM_SIZE
	.align		4
.L_35:
        /*0174*/ 	.byte	0x03, 0x19
        /*0176*/ 	.short	0x0040


	//----- nvinfo : EIATTR_PARAM_CBANK
	.align		4
        /*0178*/ 	.byte	0x04, 0x0a
        /*017a*/ 	.short	(.L_37 - .L_36)
	.align		4
.L_36:
        /*017c*/ 	.word	index@(.nv.constant0.triton_red_fused_add_convolution_native_group_norm_62)
        /*0180*/ 	.short	0x0210
        /*0182*/ 	.short	0x0040


	//----- nvinfo : EIATTR_SW_WAR
	.align		4
.L_37:
        /*0184*/ 	.byte	0x04, 0x36
        /*0186*/ 	.short	(.L_39 - .L_38)
.L_38:
        /*0188*/ 	.word	0x00000008
.L_39:


//--------------------- .nv.callgraph             --------------------------
	.section	.nv.callgraph,"",@"SHT_CUDA_CALLGRAPH"
	.align	4
	.sectionentsize	8
	.align		4
        /*0000*/ 	.word	0x00000000
	.align		4
        /*0004*/ 	.word	0xffffffff
	.align		4
        /*0008*/ 	.word	0x00000000
	.align		4
        /*000c*/ 	.word	0xfffffffe
	.align		4
        /*0010*/ 	.word	0x00000000
	.align		4
        /*0014*/ 	.word	0xfffffffd
	.align		4
        /*0018*/ 	.word	0x00000000
	.align		4
        /*001c*/ 	.word	0xfffffffc


//--------------------- .text.triton_red_fused_add_convolution_native_group_norm_62 --------------------------
	.section	.text.triton_red_fused_add_convolution_native_group_norm_62,"ax",@progbits
	.sectionflags	@"SHF_BARRIERS=1"
	.align	128
        .global         triton_red_fused_add_convolution_native_group_norm_62
        .type           triton_red_fused_add_convolution_native_group_norm_62,@function
        .size           triton_red_fused_add_convolution_native_group_norm_62,(.L_x_1 - triton_red_fused_add_convolution_native_group_norm_62)
        .other          triton_red_fused_add_convolution_native_group_norm_62,@"STO_CUDA_ENTRY STV_DEFAULT"
triton_red_fused_add_convolution_native_group_norm_62:
.text.triton_red_fused_add_convolution_native_group_norm_62:
[----:B------:R-:W0:Y:S01]  /*0000*/  LDC R1, c[0x0][0x28] ;  /* 0x00000a00ff017b82 */ /* 0x000e220000000800 */
[----:B------:R-:W1:Y:S07]  /*0010*/  S2R R6, SR_TID.X ;  /* 0x0000000000067919 */ /* 0x000e6e0000002100 */
[----:B------:R-:W2:Y:S01]  /*0020*/  LDC.64 R10, c[0x0][0x210] ;  /* 0x00008400ff0a7b82 */ /* 0x000ea20000000a00 */
[----:B------:R-:W-:Y:S02]  /*0030*/  CS2R R24, SRZ ;  /* 0x0000000000187805 */ /* 0x000fe4000001ff00 */
[----:B------:R-:W-:Y:S01]  /*0040*/  CS2R R26, SRZ ;  /* 0x00000000001a7805 */ /* 0x000fe2000001ff00 */
[----:B------:R-:W3:Y:S01]  /*0050*/  S2R R0, SR_CTAID.X ;  /* 0x0000000000007919 */ /* 0x000ee20000002500 */
[----:B------:R-:W-:-:S03]  /*0060*/  ULDC.64 UR6, c[0x0][0x208] ;  /* 0x0000820000067ab9 */ /* 0x000fc60000000a00 */
[----:B------:R-:W4:Y:S08]  /*0070*/  LDC.64 R32, c[0x0][0x218] ;  /* 0x00008600ff207b82 */ /* 0x000f300000000a00 */
[----:B------:R-:W5:Y:S01]  /*0080*/  LDC.64 R12, c[0x0][0x220] ;  /* 0x00008800ff0c7b82 */ /* 0x000f620000000a00 */
[----:B------:R-:W-:Y:S02]  /*0090*/  CS2R R20, SRZ ;  /* 0x0000000000147805 */ /* 0x000fe4000001ff00 */
[----:B------:R-:W-:-:S02]  /*00a0*/  CS2R R22, SRZ ;  /* 0x0000000000167805 */ /* 0x000fc4000001ff00 */
[----:B------:R-:W-:Y:S02]  /*00b0*/  CS2R R16, SRZ ;  /* 0x0000000000107805 */ /* 0x000fe4000001ff00 */
[----:B------:R-:W-:Y:S01]  /*00c0*/  CS2R R18, SRZ ;  /* 0x0000000000127805 */ /* 0x000fe2000001ff00 */
[----:B------:R-:W2:Y:S01]  /*00d0*/  S2UR UR5, SR_CgaCtaId ;  /* 0x00000000000579c3 */ /* 0x000ea20000008800 */
[----:B-1----:R-:W-:-:S07]  /*00e0*/  SHF.L.U32 R36, R6, 0x2, RZ ;  /* 0x0000000206247819 */ /* 0x002fce00000006ff */
[----:B------:R-:W1:Y:S01]  /*00f0*/  LDC.64 R34, c[0x0][0x228] ;  /* 0x00008a00ff227b82 */ /* 0x000e620000000a00 */
[----:B------:R-:W-:Y:S02]  /*0100*/  LOP3.LUT R29, R36, 0x7fc, RZ, 0xc0, !PT ;  /* 0x000007fc241d7812 */ /* 0x000fe400078ec0ff */
[C---:B---3--:R-:W-:Y:S02]  /*0110*/  ISETP.GE.AND P0, PT, R0.reuse, 0x100, PT ;  /* 0x000001000000780c */ /* 0x048fe40003f06270 */
[----:B------:R-:W-:-:S05]  /*0120*/  LEA R7, R0, R29, 0xd ;  /* 0x0000001d00077211 */ /* 0x000fca00078e68ff */
[----:B--2---:R-:W-:-:S06]  /*0130*/  IMAD.WIDE R10, R7, 0x4, R10 ;  /* 0x00000004070a7825 */ /* 0x004fcc00078e020a */
[----:B------:R-:W2:Y:S01]  /*0140*/  @!P0 LDG.E.EF.128 R24, desc[UR6][R10.64] ;  /* 0x000000060a188981 */ /* 0x000ea2000c0e1d00 */
[----:B----4-:R-:W-:-:S04]  /*0150*/  IMAD.WIDE R32, R7, 0x4, R32 ;  /* 0x0000000407207825 */ /* 0x010fc800078e0220 */
[----:B-----5:R-:W-:Y:S01]  /*0160*/  IMAD.WIDE R12, R7, 0x4, R12 ;  /* 0x00000004070c7825 */ /* 0x020fe200078e020c */
[----:B------:R-:W3:Y:S04]  /*0170*/  @!P0 LDG.E.EF.128 R20, desc[UR6][R32.64] ;  /* 0x0000000620148981 */ /* 0x000ee8000c0e1d00 */
[----:B------:R-:W4:Y:S01]  /*0180*/  @!P0 LDG.E.EF.128 R16, desc[UR6][R12.64] ;  /* 0x000000060c108981 */ /* 0x000f22000c0e1d00 */
[----:B------:R-:W-:Y:S01]  /*0190*/  UMOV UR4, 0x400 ;  /* 0x0000040000047882 */ /* 0x000fe20000000000 */
[----:B------:R-:W-:Y:S01]  /*01a0*/  SHF.R.S32.HI R7, RZ, 0x1f, R0 ;  /* 0x0000001fff077819 */ /* 0x000fe20000011400 */
[----:B0-----:R-:W-:Y:S01]  /*01b0*/  UPRMT UR4, UR5, 0x654, UR4 ;  /* 0x0000065405047896 */ /* 0x001fe20008000004 */
[----:B------:R-:W-:Y:S02]  /*01c0*/  HFMA2.MMA R14, -RZ, RZ, 0, 0 ;  /* 0x00000000ff0e7435 */ /* 0x000fe400000001ff */
[----:B------:R-:W-:-:S03]  /*01d0*/  LEA.HI R7, R7, R0, RZ, 0x6 ;  /* 0x0000000007077211 */ /* 0x000fc600078f30ff */
[----:B------:R-:W-:Y:S02]  /*01e0*/  LEA R8, R29, UR4, 0x3 ;  /* 0x000000041d087c11 */ /* 0x000fe4000f8e18ff */
[----:B------:R-:W-:-:S04]  /*01f0*/  LOP3.LUT R7, R7, 0x7fffffc0, RZ, 0xc0, !PT ;  /* 0x7fffffc007077812 */ /* 0x000fc800078ec0ff */
[----:B------:R-:W-:-:S04]  /*0200*/  IADD3 R7, -R7, R0, RZ ;  /* 0x0000000007077210 */ /* 0x000fc80007ffe1ff */
[----:B------:R-:W-:-:S05]  /*0210*/  SHF.L.U32 R7, R7, 0x1, RZ ;  /* 0x0000000107077819 */ /* 0x000fca00000006ff */
[----:B-1----:R-:W-:Y:S01]  /*0220*/  IMAD.WIDE R38, R7, 0x4, R34 ;  /* 0x0000000407267825 */ /* 0x002fe200078e0222 */
[----:B------:R-:W-:Y:S01]  /*0230*/  BAR.SYNC.DEFER_BLOCKING 0x0 ;  /* 0x0000000000007b1d */ /* 0x000fe20000010000 */
[----:B------:R-:W-:Y:S02]  /*0240*/  MOV R7, RZ ;  /* 0x000000ff00077202 */ /* 0x000fe40000000f00 */
[----:B------:R-:W-:Y:S02]  /*0250*/  LOP3.LUT R2, R6, 0x1ff, RZ, 0xc0, !PT ;  /* 0x000001ff06027812 */ /* 0x000fe400078ec0ff */
[----:B--2---:R-:W-:Y:S01]  /*0260*/  SEL R9, R24, RZ, !P0 ;  /* 0x000000ff18097207 */ /* 0x004fe20004000000 */
[----:B------:R-:W-:Y:S01]  /*0270*/  HFMA2.MMA R24, -RZ, RZ, 0, 0 ;  /* 0x00000000ff187435 */ /* 0x000fe200000001ff */
[----:B------:R-:W-:Y:S02]  /*0280*/  SEL R25, R25, RZ, !P0 ;  /* 0x000000ff19197207 */ /* 0x000fe40004000000 */
[----:B------:R-:W-:Y:S01]  /*0290*/  SEL R15, R26, RZ, !P0 ;  /* 0x000000ff1a0f7207 */ /* 0x000fe20004000000 */
[----:B------:R-:W-:Y:S01]  /*02a0*/  STS [R8], R9 ;  /* 0x0000000908007388 */ /* 0x000fe20000000800 */
[----:B------:R-:W-:-:S02]  /*02b0*/  SEL R27, R27, RZ, !P0 ;  /* 0x000000ff1b1b7207 */ /* 0x000fc40004000000 */
[----:B------:R-:W-:Y:S01]  /*02c0*/  MOV R26, RZ ;  /* 0x000000ff001a7202 */ /* 0x000fe20000000f00 */
[----:B------:R-:W-:Y:S04]  /*02d0*/  STS [R8+0x8], R25 ;  /* 0x0000081908007388 */ /* 0x000fe80000000800 */
[----:B------:R3:W-:Y:S04]  /*02e0*/  STS [R8+0x10], R15 ;  /* 0x0000100f08007388 */ /* 0x0007e80000000800 */
[----:B------:R-:W-:Y:S01]  /*02f0*/  STS [R8+0x18], R27 ;  /* 0x0000181b08007388 */ /* 0x000fe20000000800 */
[----:B------:R-:W-:Y:S06]  /*0300*/  BAR.SYNC.DEFER_BLOCKING 0x0 ;  /* 0x0000000000007b1d */ /* 0x000fec0000010000 */
[----:B------:R-:W2:Y:S04]  /*0310*/  @!P0 LDG.E.EL R24, desc[UR6][R38.64] ;  /* 0x0000000626188981 */ /* 0x000ea8000c2e1900 */
[----:B------:R-:W5:Y:S04]  /*0320*/  @!P0 LDG.E.EL R14, desc[UR6][R38.64] ;  /* 0x00000006260e8981 */ /* 0x000f68000c2e1900 */
[----:B------:R-:W5:Y:S04]  /*0330*/  @!P0 LDG.E.EL R7, desc[UR6][R38.64] ;  /* 0x0000000626078981 */ /* 0x000f68000c2e1900 */
[----:B------:R-:W5:Y:S01]  /*0340*/  @!P0 LDG.E.EL R26, desc[UR6][R38.64] ;  /* 0x00000006261a8981 */ /* 0x000f62000c2e1900 */
[----:B---3--:R-:W-:-:S02]  /*0350*/  SEL R15, R21, RZ, !P0 ;  /* 0x000000ff150f7207 */ /* 0x008fc40004000000 */
[----:B------:R-:W-:Y:S02]  /*0360*/  SEL R9, R20, RZ, !P0 ;  /* 0x000000ff14097207 */ /* 0x000fe40004000000 */
[----:B------:R-:W-:Y:S02]  /*0370*/  SEL R21, R23, RZ, !P0 ;  /* 0x000000ff17157207 */ /* 0x000fe40004000000 */
[----:B------:R-:W-:Y:S02]  /*0380*/  SEL R22, R22, RZ, !P0 ;  /* 0x000000ff16167207 */ /* 0x000fe40004000000 */
[----:B----4-:R-:W-:Y:S02]  /*0390*/  SEL R20, R17, RZ, !P0 ;  /* 0x000000ff11147207 */ /* 0x010fe40004000000 */
[----:B------:R-:W-:Y:S02]  /*03a0*/  SEL R23, R18, RZ, !P0 ;  /* 0x000000ff12177207 */ /* 0x000fe40004000000 */
[----:B------:R-:W-:-:S02]  /*03b0*/  LEA R17, R2, UR4, 0x3 ;  /* 0x0000000402117c11 */ /* 0x000fc4000f8e18ff */
[----:B------:R-:W-:Y:S01]  /*03c0*/  SEL R18, R19, RZ, !P0 ;  /* 0x000000ff13127207 */ /* 0x000fe20004000000 */
[----:B------:R-:W-:Y:S02]  /*03d0*/  FADD R19, R22, R23 ;  /* 0x0000001716137221 */ /* 0x000fe40000000000 */
[----:B------:R-:W-:Y:S04]  /*03e0*/  LDS R23, [R17] ;  /* 0x0000000011177984 */ /* 0x000fe80000000800 */
[----:B------:R-:W-:Y:S04]  /*03f0*/  LDS R25, [R17+0x1000] ;  /* 0x0010000011197984 */ /* 0x000fe80000000800 */
[----:B------:R-:W0:Y:S04]  /*0400*/  LDS R27, [R17+0x2000] ;  /* 0x00200000111b7984 */ /* 0x000e280000000800 */
[----:B------:R-:W1:Y:S01]  /*0410*/  LDS R31, [R17+0x3000] ;  /* 0x00300000111f7984 */ /* 0x000e620000000800 */
[----:B------:R-:W-:Y:S01]  /*0420*/  BAR.SYNC.DEFER_BLOCKING 0x0 ;  /* 0x0000000000007b1d */ /* 0x000fe20000010000 */
[----:B------:R-:W-:Y:S01]  /*0430*/  SEL R16, R16, RZ, !P0 ;  /* 0x000000ff10107207 */ /* 0x000fe20004000000 */
[----:B------:R-:W-:Y:S01]  /*0440*/  FADD R15, R15, R20 ;  /* 0x000000140f0f7221 */ /* 0x000fe20000000000 */
[----:B------:R-:W-:-:S03]  /*0450*/  FADD R21, R21, R18 ;  /* 0x0000001215157221 */ /* 0x000fc60000000000 */
[----:B------:R-:W-:-:S05]  /*0460*/  FADD R9, R9, R16 ;  /* 0x0000001009097221 */ /* 0x000fca0000000000 */
[----:B------:R-:W-:Y:S04]  /*0470*/  STS [R8], R9 ;  /* 0x0000000908007388 */ /* 0x000fe80000000800 */
[----:B------:R3:W-:Y:S04]  /*0480*/  STS [R8+0x8], R15 ;  /* 0x0000080f08007388 */ /* 0x0007e80000000800 */
[----:B------:R1:W-:Y:S04]  /*0490*/  STS [R8+0x10], R19 ;  /* 0x0000101308007388 */ /* 0x0003e80000000800 */
[----:B------:R-:W-:Y:S01]  /*04a0*/  STS [R8+0x18], R21 ;  /* 0x0000181508007388 */ /* 0x000fe20000000800 */
[----:B------:R-:W-:Y:S06]  /*04b0*/  BAR.SYNC.DEFER_BLOCKING 0x0 ;  /* 0x0000000000007b1d */ /* 0x000fec0000010000 */
[----:B------:R-:W4:Y:S04]  /*04c0*/  LDS R20, [R17+0x2000] ;  /* 0x0020000011147984 */ /* 0x000f280000000800 */
[----:B------:R-:W0:Y:S04]  /*04d0*/  LDS R16, [R17] ;  /* 0x0000000011107984 */ /* 0x000e280000000800 */
[----:B------:R-:W0:Y:S04]  /*04e0*/  LDS R18, [R17+0x1000] ;  /* 0x0010000011127984 */ /* 0x000e280000000800 */
[----:B------:R-:W0:Y:S01]  /*04f0*/  LDS R22, [R17+0x3000] ;  /* 0x0030000011167984 */ /* 0x000e220000000800 */
[----:B------:R-:W-:Y:S01]  /*0500*/  IMAD R30, R2, -0x4, R17 ;  /* 0xfffffffc021e7824 */ /* 0x000fe200078e0211 */
[----:B--2---:R-:W-:-:S02]  /*0510*/  SEL R24, R24, RZ, !P0 ;  /* 0x000000ff18187207 */ /* 0x004fc40004000000 */
[----:B-----5:R-:W-:Y:S02]  /*0520*/  SEL R14, R14, RZ, !P0 ;  /* 0x000000ff0e0e7207 */ /* 0x020fe40004000000 */
[----:B------:R-:W-:Y:S02]  /*0530*/  SEL R28, R7, RZ, !P0 ;  /* 0x000000ff071c7207 */ /* 0x000fe40004000000 */
[----:B------:R-:W-:Y:S01]  /*0540*/  SEL R26, R26, RZ, !P0 ;  /* 0x000000ff1a1a7207 */ /* 0x000fe20004000000 */
[----:B0-----:R-:W-:Y:S01]  /*0550*/  FADD R7, R27, R24 ;  /* 0x000000181b077221 */ /* 0x001fe20000000000 */
[----:B---3--:R-:W-:Y:S01]  /*0560*/  FADD R15, R23, R14 ;  /* 0x0000000e170f7221 */ /* 0x008fe20000000000 */
[----:B------:R-:W-:Y:S02]  /*0570*/  FADD R9, R25, R28 ;  /* 0x0000001c19097221 */ /* 0x000fe40000000000 */
[----:B-1----:R-:W-:Y:S01]  /*0580*/  FADD R19, R26, R31 ;  /* 0x0000001f1a137221 */ /* 0x002fe20000000000 */
[----:B----4-:R-:W-:Y:S01]  /*0590*/  FADD R14, R20, R7 ;  /* 0x00000007140e7221 */ /* 0x010fe20000000000 */
[----:B------:R-:W-:Y:S01]  /*05a0*/  BAR.SYNC.DEFER_BLOCKING 0x0 ;  /* 0x0000000000007b1d */ /* 0x000fe20000010000 */
[----:B------:R-:W-:Y:S01]  /*05b0*/  FADD R15, R16, R15 ;  /* 0x0000000f100f7221 */ /* 0x000fe20000000000 */
[----:B------:R-:W-:Y:S01]  /*05c0*/  FADD R9, R18, R9 ;  /* 0x0000000912097221 */ /* 0x000fe20000000000 */
[----:B------:R-:W-:Y:S01]  /*05d0*/  FADD R7, R22, R19 ;  /* 0x0000001316077221 */ /* 0x000fe20000000000 */
[----:B------:R-:W-:-:S02]  /*05e0*/  CS2R R20, SRZ ;  /* 0x0000000000147805 */ /* 0x000fc4000001ff00 */
[----:B------:R-:W-:Y:S01]  /*05f0*/  CS2R R22, SRZ ;  /* 0x0000000000167805 */ /* 0x000fe2000001ff00 */
[----:B------:R-:W-:Y:S04]  /*0600*/  STS [R30], R15 ;  /* 0x0000000f1e007388 */ /* 0x000fe80000000800 */
[----:B------:R-:W-:Y:S04]  /*0610*/  STS [R30+0x800], R9 ;  /* 0x000800091e007388 */ /* 0x000fe80000000800 */
[----:B------:R-:W-:Y:S04]  /*0620*/  STS [R30+0x1000], R14 ;  /* 0x0010000e1e007388 */ /* 0x000fe80000000800 */
[----:B------:R0:W-:Y:S01]  /*0630*/  STS [R30+0x1800], R7 ;  /* 0x001800071e007388 */ /* 0x0001e20000000800 */
[----:B------:R-:W-:Y:S06]  /*0640*/  BAR.SYNC.DEFER_BLOCKING 0x0 ;  /* 0x0000000000007b1d */ /* 0x000fec0000010000 */
[----:B------:R-:W2:Y:S01]  /*0650*/  @!P0 LDG.E.EF.128 R20, desc[UR6][R10.64+0x2000] ;  /* 0x002000060a148981 */ /* 0x000ea2000c0e1d00 */
[----:B------:R-:W-:-:S05]  /*0660*/  IMAD R8, R29, -0x4, R8 ;  /* 0xfffffffc1d087824 */ /* 0x000fca00078e0208 */
[----:B------:R-:W1:Y:S01]  /*0670*/  LDS.128 R24, [R8] ;  /* 0x0000000008187984 */ /* 0x000e620000000c00 */
[----:B------:R-:W-:Y:S02]  /*0680*/  CS2R R16, SRZ ;  /* 0x0000000000107805 */ /* 0x000fe4000001ff00 */
[----:B------:R-:W-:Y:S02]  /*0690*/  CS2R R18, SRZ ;  /* 0x0000000000127805 */ /* 0x000fe4000001ff00 */
[----:B------:R-:W-:Y:S02]  /*06a0*/  CS2R R28, SRZ ;  /* 0x00000000001c7805 */ /* 0x000fe4000001ff00 */
[----:B0-----:R-:W-:Y:S01]  /*06b0*/  CS2R R30, SRZ ;  /* 0x00000000001e7805 */ /* 0x001fe2000001ff00 */
[----:B-1----:R0:W-:Y:S04]  /*06c0*/  @!P0 STG.E.128 desc[UR6][R10.64], R24 ;  /* 0x000000180a008986 */ /* 0x0021e8000c101d06 */
[----:B------:R-:W3:Y:S04]  /*06d0*/  @!P0 LDG.E.EF.128 R16, desc[UR6][R32.64+0x2000] ;  /* 0x0020000620108981 */ /* 0x000ee8000c0e1d00 */
[----:B------:R-:W4:Y:S01]  /*06e0*/  @!P0 LDG.E.EF.128 R28, desc[UR6][R12.64+0x2000] ;  /* 0x002000060c1c8981 */ /* 0x000f22000c0e1d00 */
[----:B------:R-:W-:-:S04]  /*06f0*/  LOP3.LUT R37, R36, 0x7fc, RZ, 0xc0, !PT ;  /* 0x000007fc24257812 */ /* 0x000fc800078ec0ff */
[----:B------:R-:W-:Y:S02]  /*0700*/  LEA R42, R37, UR4, 0x3 ;  /* 0x00000004252a7c11 */ /* 0x000fe4000f8e18ff */
[----:B0-----:R-:W-:Y:S01]  /*0710*/  CS2R R24, SRZ ;  /* 0x0000000000187805 */ /* 0x001fe2000001ff00 */
[----:B------:R-:W-:Y:S01]  /*0720*/  BAR.SYNC.DEFER_BLOCKING 0x0 ;  /* 0x0000000000007b1d */ /* 0x000fe20000010000 */
[----:B------:R-:W-:Y:S02]  /*0730*/  CS2R R26, SRZ ;  /* 0x00000000001a7805 */ /* 0x000fe4000001ff00 */
[----:B--2---:R-:W-:Y:S02]  /*0740*/  SEL R20, R20, RZ, !P0 ;  /* 0x000000ff14147207 */ /* 0x004fe40004000000 */
[----:B------:R-:W-:Y:S02]  /*0750*/  SEL R21, R21, RZ, !P0 ;  /* 0x000000ff15157207 */ /* 0x000fe40004000000 */
[----:B------:R-:W-:-:S02]  /*0760*/  SEL R22, R22, RZ, !P0 ;  /* 0x000000ff16167207 */ /* 0x000fc40004000000 */
[----:B------:R-:W-:Y:S01]  /*0770*/  SEL R23, R23, RZ, !P0 ;  /* 0x000000ff17177207 */ /* 0x000fe20004000000 */
[----:B------:R-:W-:Y:S04]  /*0780*/  STS [R42], R20 ;  /* 0x000000142a007388 */ /* 0x000fe80000000800 */
[----:B------:R4:W-:Y:S04]  /*0790*/  STS [R42+0x8], R21 ;  /* 0x000008152a007388 */ /* 0x0009e80000000800 */
[----:B------:R0:W-:Y:S04]  /*07a0*/  STS [R42+0x10], R22 ;  /* 0x000010162a007388 */ /* 0x0001e80000000800 */
[----:B------:R1:W-:Y:S01]  /*07b0*/  STS [R42+0x18], R23 ;  /* 0x000018172a007388 */ /* 0x0003e20000000800 */
[----:B------:R-:W-:Y:S06]  /*07c0*/  BAR.SYNC.DEFER_BLOCKING 0x0 ;  /* 0x0000000000007b1d */ /* 0x000fec0000010000 */
[----:B------:R-:W2:Y:S04]  /*07d0*/  @!P0 LDG.E.EL R24, desc[UR6][R38.64] ;  /* 0x0000000626188981 */ /* 0x000ea8000c2e1900 */
[----:B------:R-:W5:Y:S04]  /*07e0*/  @!P0 LDG.E.EL R25, desc[UR6][R38.64] ;  /* 0x0000000626198981 */ /* 0x000f68000c2e1900 */
[----:B------:R-:W5:Y:S04]  /*07f0*/  @!P0 LDG.E.EL R26, desc[UR6][R38.64] ;  /* 0x00000006261a8981 */ /* 0x000f68000c2e1900 */
[----:B------:R0:W5:Y:S01]  /*0800*/  @!P0 LDG.E.EL R27, desc[UR6][R38.64] ;  /* 0x00000006261b8981 */ /* 0x000162000c2e1900 */
[----:B---3--:R-:W-:-:S02]  /*0810*/  SEL R16, R16, RZ, !P0 ;  /* 0x000000ff10107207 */ /* 0x008fc40004000000 */
[----:B----4-:R-:W-:Y:S02]  /*0820*/  SEL R21, R28, RZ, !P0 ;  /* 0x000000ff1c157207 */ /* 0x010fe40004000000 */
[----:B------:R-:W-:Y:S02]  /*0830*/  SEL R17, R17, RZ, !P0 ;  /* 0x000000ff11117207 */ /* 0x000fe40004000000 */
[----:B0-----:R-:W-:Y:S02]  /*0840*/  SEL R22, R29, RZ, !P0 ;  /* 0x000000ff1d167207 */ /* 0x001fe40004000000 */
[----:B------:R-:W-:Y:S02]  /*0850*/  SEL R18, R18, RZ, !P0 ;  /* 0x000000ff12127207 */ /* 0x000fe40004000000 */
[----:B-1----:R-:W-:Y:S02]  /*0860*/  SEL R23, R30, RZ, !P0 ;  /* 0x000000ff1e177207 */ /* 0x002fe40004000000 */
[----:B------:R-:W-:-:S02]  /*0870*/  SEL R19, R19, RZ, !P0 ;  /* 0x000000ff13137207 */ /* 0x000fc40004000000 */
[----:B------:R-:W-:Y:S01]  /*0880*/  SEL R28, R31, RZ, !P0 ;  /* 0x000000ff1f1c7207 */ /* 0x000fe20004000000 */
[----:B------:R-:W-:Y:S01]  /*0890*/  FADD R20, R16, R21 ;  /* 0x0000001510147221 */ /* 0x000fe20000000000 */
[----:B------:R-:W-:Y:S01]  /*08a0*/  LEA R29, R2, UR4, 0x3 ;  /* 0x00000004021d7c11 */ /* 0x000fe2000f8e18ff */
[----:B------:R-:W-:Y:S01]  /*08b0*/  FADD R21, R17, R22 ;  /* 0x0000001611157221 */ /* 0x000fe20000000000 */
[----:B------:R-:W-:Y:S01]  /*08c0*/  FADD R22, R18, R23 ;  /* 0x0000001712167221 */ /* 0x000fe20000000000 */
[----:B------:R-:W-:Y:S02]  /*08d0*/  FADD R23, R19, R28 ;  /* 0x0000001c13177221 */ /* 0x000fe40000000000 */
[----:B------:R-:W0:Y:S04]  /*08e0*/  LDS R16, [R29] ;  /* 0x000000001d107984 */ /* 0x000e280000000800 */
[----:B------:R-:W1:Y:S04]  /*08f0*/  LDS R17, [R29+0x1000] ;  /* 0x001000001d117984 */ /* 0x000e680000000800 */
[----:B------:R-:W3:Y:S04]  /*0900*/  LDS R18, [R29+0x2000] ;  /* 0x002000001d127984 */ /* 0x000ee80000000800 */
[----:B------:R-:W4:Y:S01]  /*0910*/  LDS R19, [R29+0x3000] ;  /* 0x003000001d137984 */ /* 0x000f220000000800 */
[----:B------:R-:W-:Y:S01]  /*0920*/  BAR.SYNC.DEFER_BLOCKING 0x0 ;  /* 0x0000000000007b1d */ /* 0x000fe20000010000 */
[----:B------:R-:W-:-:S05]  /*0930*/  LEA R41, R2, UR4, 0x3 ;  /* 0x0000000402297c11 */ /* 0x000fca000f8e18ff */
[----:B------:R-:W-:Y:S04]  /*0940*/  STS [R42], R20 ;  /* 0x000000142a007388 */ /* 0x000fe80000000800 */
[----:B------:R-:W-:Y:S04]  /*0950*/  STS [R42+0x8], R21 ;  /* 0x000008152a007388 */ /* 0x000fe80000000800 */
[----:B------:R-:W-:Y:S04]  /*0960*/  STS [R42+0x10], R22 ;  /* 0x000010162a007388 */ /* 0x000fe80000000800 */
[----:B------:R0:W-:Y:S01]  /*0970*/  STS [R42+0x18], R23 ;  /* 0x000018172a007388 */ /* 0x0001e20000000800 */
[----:B------:R-:W-:Y:S06]  /*0980*/  BAR.SYNC.DEFER_BLOCKING 0x0 ;  /* 0x0000000000007b1d */ /* 0x000fec0000010000 */
[----:B------:R-:W1:Y:S04]  /*0990*/  LDS R40, [R41] ;  /* 0x0000000029287984 */ /* 0x000e680000000800 */
[----:B------:R-:W1:Y:S04]  /*09a0*/  LDS R39, [R41+0x1000] ;  /* 0x0010000029277984 */ /* 0x000e680000000800 */
[----:B------:R-:W1:Y:S04]  /*09b0*/  LDS R38, [R41+0x2000] ;  /* 0x0020000029267984 */ /* 0x000e680000000800 */
[----:B------:R-:W1:Y:S01]  /*09c0*/  LDS R37, [R41+0x3000] ;  /* 0x0030000029257984 */ /* 0x000e620000000800 */
[----:B------:R-:W-:Y:S01]  /*09d0*/  IMAD R30, R2, -0x4, R41 ;  /* 0xfffffffc021e7824 */ /* 0x000fe200078e0229 */
[----:B0-----:R-:W-:-:S02]  /*09e0*/  CS2R R22, SRZ ;  /* 0x0000000000167805 */ /* 0x001fc4000001ff00 */
[----:B--2---:R-:W-:Y:S02]  /*09f0*/  SEL R29, R24, RZ, !P0 ;  /* 0x000000ff181d7207 */ /* 0x004fe40004000000 */
[----:B-----5:R-:W-:-:S03]  /*0a00*/  SEL R24, R25, RZ, !P0 ;  /* 0x000000ff19187207 */ /* 0x020fc60004000000 */
[----:B------:R-:W-:Y:S01]  /*0a10*/  FADD R21, R16, R29 ;  /* 0x0000001d10157221 */ /* 0x000fe20000000000 */
[----:B------:R-:W-:Y:S02]  /*0a20*/  SEL R25, R26, RZ, !P0 ;  /* 0x000000ff1a197207 */ /* 0x000fe40004000000 */
[----:B------:R-:W-:Y:S01]  /*0a30*/  SEL R20, R27, RZ, !P0 ;  /* 0x000000ff1b147207 */ /* 0x000fe20004000000 */
[----:B-1----:R-:W-:Y:S02]  /*0a40*/  FADD R16, R17, R24 ;  /* 0x0000001811107221 */ /* 0x002fe40000000000 */
[----:B---3--:R-:W-:Y:S01]  /*0a50*/  FADD R17, R18, R25 ;  /* 0x0000001912117221 */ /* 0x008fe20000000000 */
[----:B------:R-:W-:Y:S01]  /*0a60*/  BAR.SYNC.DEFER_BLOCKING 0x0 ;  /* 0x0000000000007b1d */ /* 0x000fe20000010000 */
[----:B----4-:R-:W-:Y:S01]  /*0a70*/  FADD R20, R19, R20 ;  /* 0x0000001413147221 */ /* 0x010fe20000000000 */
[----:B------:R-:W-:Y:S01]  /*0a80*/  FADD R40, R40, R21 ;  /* 0x0000001528287221 */ /* 0x000fe20000000000 */
[----:B------:R-:W-:Y:S01]  /*0a90*/  FADD R39, R39, R16 ;  /* 0x0000001027277221 */ /* 0x000fe20000000000 */
[----:B------:R-:W-:Y:S01]  /*0aa0*/  FADD R38, R38, R17 ;  /* 0x0000001126267221 */ /* 0x000fe20000000000 */
[----:B------:R-:W-:-:S02]  /*0ab0*/  FADD R37, R37, R20 ;  /* 0x0000001425257221 */ /* 0x000fc40000000000 */
[----:B------:R-:W-:Y:S04]  /*0ac0*/  STS [R30], R40 ;  /* 0x000000281e007388 */ /* 0x000fe80000000800 */
[----:B------:R-:W-:Y:S04]  /*0ad0*/  STS [R30+0x800], R39 ;  /* 0x000800271e007388 */ /* 0x000fe80000000800 */
[----:B------:R-:W-:Y:S04]  /*0ae0*/  STS [R30+0x1000], R38 ;  /* 0x001000261e007388 */ /* 0x000fe80000000800 */
[----:B------:R0:W-:Y:S01]  /*0af0*/  STS [R30+0x1800], R37 ;  /* 0x001800251e007388 */ /* 0x0001e20000000800 */
[----:B------:R-:W-:Y:S01]  /*0b00*/  BAR.SYNC.DEFER_BLOCKING 0x0 ;  /* 0x0000000000007b1d */ /* 0x000fe20000010000 */
[----:B------:R-:W-:-:S06]  /*0b10*/  CS2R R20, SRZ ;  /* 0x0000000000147805 */ /* 0x000fcc000001ff00 */
[----:B------:R-:W2:Y:S04]  /*0b20*/  @!P0 LDG.E.EF.128 R20, desc[UR6][R10.64+0x4000] ;  /* 0x004000060a148981 */ /* 0x000ea8000c0e1d00 */
        /* <DEDUP_REMOVED lines=8> */
[----:B------:R-:W-:-:S02]  /*0bb0*/  LOP3.LUT R36, R36, 0x7fc, RZ, 0xc0, !PT ;  /* 0x000007fc24247812 */ /* 0x000fc400078ec0ff */
[----:B------:R-:W-:Y:S02]  /*0bc0*/  SHF.R.S32.HI R43, RZ, 0x1f, R0 ;  /* 0x0000001fff2b7819 */ /* 0x000fe40000011400 */
[----:B------:R-:W-:Y:S02]  /*0bd0*/  LEA R36, R36, UR4, 0x3 ;  /* 0x0000000424247c11 */ /* 0x000fe4000f8e18ff */
[----:B------:R-:W-:-:S04]  /*0be0*/  LEA.HI R43, R43, R0, RZ, 0x6 ;  /* 0x000000002b2b7211 */ /* 0x000fc800078f30ff */
[----:B------:R-:W-:-:S04]  /*0bf0*/  LOP3.LUT R43, R43, 0x7fffffc0, RZ, 0xc0, !PT ;  /* 0x7fffffc02b2b7812 */ /* 0x000fc800078ec0ff */
[----:B------:R-:W-:-:S04]  /*0c00*/  IADD3 R43, -R43, R0, RZ ;  /* 0x000000002b2b7210 */ /* 0x000fc80007ffe1ff */
[----:B0-----:R-:W-:-:S04]  /*0c10*/  SHF.L.U32 R25, R43, 0x1, RZ ;  /* 0x000000012b197819 */ /* 0x001fc800000006ff */
[----:B------:R-:W-:Y:S02]  /*0c20*/  IADD3 R25, R25, 0x1, RZ ;  /* 0x0000000119197810 */ /* 0x000fe40007ffe0ff */
[----:B------:R-:W-:-:S03]  /*0c30*/  CS2R R26, SRZ ;  /* 0x00000000001a7805 */ /* 0x000fc6000001ff00 */
[----:B------:R-:W-:Y:S01]  /*0c40*/  IMAD.WIDE R34, R25, 0x4, R34 ;  /* 0x0000000419227825 */ /* 0x000fe200078e0222 */
[----:B------:R-:W-:Y:S01]  /*0c50*/  BAR.SYNC.DEFER_BLOCKING 0x0 ;  /* 0x0000000000007b1d */ /* 0x000fe20000010000 */
[----:B------:R-:W-:Y:S02]  /*0c60*/  CS2R R24, SRZ ;  /* 0x0000000000187805 */ /* 0x000fe4000001ff00 */
[----:B--2---:R-:W-:Y:S02]  /*0c70*/  SEL R20, R20, RZ, !P0 ;  /* 0x000000ff14147207 */ /* 0x004fe40004000000 */
[----:B------:R-:W-:Y:S02]  /*0c80*/  SEL R21, R21, RZ, !P0 ;  /* 0x000000ff15157207 */ /* 0x000fe40004000000 */
[----:B------:R-:W-:Y:S02]  /*0c90*/  SEL R22, R22, RZ, !P0 ;  /* 0x000000ff16167207 */ /* 0x000fe40004000000 */
        /* <DEDUP_REMOVED lines=9> */
[----:B------:R-:W5:Y:S01]  /*0d30*/  @!P0 LDG.E.EL R27, desc[UR6][R34.64] ;  /* 0x00000006221b8981 */ /* 0x000f62000c2e1900 */
        /* <DEDUP_REMOVED lines=9> */
[----:B------:R-:W-:Y:S01]  /*0dd0*/  FADD R21, R17, R22 ;  /* 0x0000001611157221 */ /* 0x000fe20000000000 */
[----:B------:R-:W-:Y:S01]  /*0de0*/  FADD R22, R18, R23 ;  /* 0x0000001712167221 */ /* 0x000fe20000000000 */
[----:B------:R-:W0:Y:S01]  /*0df0*/  LDS R16, [R41] ;  /* 0x0000000029107984 */ /* 0x000e220000000800 */
[----:B------:R-:W-:-:S03]  /*0e00*/  FADD R23, R19, R28 ;  /* 0x0000001c13177221 */ /* 0x000fc60000000000 */
[----:B------:R-:W1:Y:S04]  /*0e10*/  LDS R17, [R41+0x1000] ;  /* 0x0010000029117984 */ /* 0x000e680000000800 */
[----:B------:R-:W3:Y:S04]  /*0e20*/  LDS R18, [R41+0x2000] ;  /* 0x0020000029127984 */ /* 0x000ee80000000800 */
[----:B------:R-:W4:Y:S01]  /*0e30*/  LDS R19, [R41+0x3000] ;  /* 0x0030000029137984 */ /* 0x000f220000000800 */
[----:B------:R-:W-:Y:S06]  /*0e40*/  BAR.SYNC.DEFER_BLOCKING 0x0 ;  /* 0x0000000000007b1d */ /* 0x000fec0000010000 */
[----:B------:R-:W-:Y:S04]  /*0e50*/  STS [R36], R20 ;  /* 0x0000001424007388 */ /* 0x000fe80000000800 */
[----:B------:R0:W-:Y:S04]  /*0e60*/  STS [R36+0x8], R21 ;  /* 0x0000081524007388 */ /* 0x0001e80000000800 */
[----:B------:R-:W-:Y:S04]  /*0e70*/  STS [R36+0x10], R22 ;  /* 0x0000101624007388 */ /* 0x000fe80000000800 */
[----:B------:R-:W-:Y:S01]  /*0e80*/  STS [R36+0x18], R23 ;  /* 0x0000181724007388 */ /* 0x000fe20000000800 */
[----:B------:R-:W-:Y:S06]  /*0e90*/  BAR.SYNC.DEFER_BLOCKING 0x0 ;  /* 0x0000000000007b1d */ /* 0x000fec0000010000 */
[----:B------:R-:W0:Y:S04]  /*0ea0*/  LDS R44, [R41] ;  /* 0x00000000292c7984 */ /* 0x000e280000000800 */
[----:B------:R-:W0:Y:S04]  /*0eb0*/  LDS R31, [R41+0x1000] ;  /* 0x00100000291f7984 */ /* 0x000e280000000800 */
[----:B------:R-:W0:Y:S04]  /*0ec0*/  LDS R30, [R41+0x2000] ;  /* 0x00200000291e7984 */ /* 0x000e280000000800 */
[----:B------:R-:W0:Y:S01]  /*0ed0*/  LDS R28, [R41+0x3000] ;  /* 0x00300000291c7984 */ /* 0x000e220000000800 */
[----:B--2---:R-:W-:-:S02]  /*0ee0*/  SEL R29, R24, RZ, !P0 ;  /* 0x000000ff181d7207 */ /* 0x004fc40004000000 */
[----:B-----5:R-:W-:-:S03]  /*0ef0*/  SEL R24, R25, RZ, !P0 ;  /* 0x000000ff19187207 */ /* 0x020fc60004000000 */
[----:B0-----:R-:W-:Y:S01]  /*0f00*/  FADD R21, R16, R29 ;  /* 0x0000001d10157221 */ /* 0x001fe20000000000 */
[----:B------:R-:W-:Y:S02]  /*0f10*/  SEL R25, R26, RZ, !P0 ;  /* 0x000000ff1a197207 */ /* 0x000fe40004000000 */
[----:B------:R-:W-:Y:S01]  /*0f20*/  SEL R20, R27, RZ, !P0 ;  /* 0x000000ff1b147207 */ /* 0x000fe20004000000 */
[----:B-1----:R-:W-:Y:S01]  /*0f30*/  FADD R16, R17, R24 ;  /* 0x0000001811107221 */ /* 0x002fe20000000000 */
[----:B------:R-:W-:Y:S01]  /*0f40*/  LEA R29, R2, UR4, 0x3 ;  /* 0x00000004021d7c11 */ /* 0x000fe2000f8e18ff */
[----:B---3--:R-:W-:Y:S01]  /*0f50*/  FADD R17, R18, R25 ;  /* 0x0000001912117221 */ /* 0x008fe20000000000 */
[----:B------:R-:W-:Y:S01]  /*0f60*/  BAR.SYNC.DEFER_BLOCKING 0x0 ;  /* 0x0000000000007b1d */ /* 0x000fe20000010000 */
[----:B----4-:R-:W-:Y:S01]  /*0f70*/  FADD R19, R19, R20 ;  /* 0x0000001413137221 */ /* 0x010fe20000000000 */
[----:B------:R-:W-:Y:S01]  /*0f80*/  FADD R44, R44, R21 ;  /* 0x000000152c2c7221 */ /* 0x000fe20000000000 */
[----:B------:R-:W-:Y:S01]  /*0f90*/  FADD R31, R31, R16 ;  /* 0x000000101f1f7221 */ /* 0x000fe20000000000 */
[----:B------:R-:W-:Y:S01]  /*0fa0*/  FADD R30, R30, R17 ;  /* 0x000000111e1e7221 */ /* 0x000fe20000000000 */
[----:B------:R-:W-:Y:S01]  /*0fb0*/  FADD R28, R28, R19 ;  /* 0x000000131c1c7221 */ /* 0x000fe20000000000 */
[----:B------:R-:W-:-:S05]  /*0fc0*/  IMAD R21, R2, -0x4, R29 ;  /* 0xfffffffc02157824 */ /* 0x000fca00078e021d */
[----:B------:R-:W-:Y:S04]  /*0fd0*/  STS [R21], R44 ;  /* 0x0000002c15007388 */ /* 0x000fe80000000800 */
[----:B------:R-:W-:Y:S04]  /*0fe0*/  STS [R21+0x800], R31 ;  /* 0x0008001f15007388 */ /* 0x000fe80000000800 */
[----:B------:R-:W-:Y:S04]  /*0ff0*/  STS [R21+0x1000], R30 ;  /* 0x0010001e15007388 */ /* 0x000fe80000000800 */
[----:B------:R0:W-:Y:S01]  /*1000*/  STS [R21+0x1800], R28 ;  /* 0x0018001c15007388 */ /* 0x0001e20000000800 */
[----:B------:R-:W-:Y:S01]  /*1010*/  BAR.SYNC.DEFER_BLOCKING 0x0 ;  /* 0x0000000000007b1d */ /* 0x000fe20000010000 */
[----:B------:R-:W-:-:S02]  /*1020*/  CS2R R16, SRZ ;  /* 0x0000000000107805 */ /* 0x000fc4000001ff00 */
[----:B------:R-:W-:-:S06]  /*1030*/  CS2R R18, SRZ ;  /* 0x0000000000127805 */ /* 0x000fcc000001ff00 */
[----:B------:R-:W2:Y:S04]  /*1040*/  @!P0 LDG.E.EF.128 R16, desc[UR6][R10.64+0x6000] ;  /* 0x006000060a108981 */ /* 0x000ea8000c0e1d00 */
[----:B------:R-:W1:Y:S01]  /*1050*/  LDS.128 R24, [R8] ;  /* 0x0000000008187984 */ /* 0x000e620000000c00 */
[----:B------:R-:W-:-:S04]  /*1060*/  ISETP.LT.AND P1, PT, R0, 0x100, PT ;  /* 0x000001000000780c */ /* 0x000fc80003f21270 */
[----:B------:R-:W-:-:S05]  /*1070*/  SEL R41, RZ, 0x3f800000, !P1 ;  /* 0x3f800000ff297807 */ /* 0x000fca0004800000 */
[----:B------:R-:W-:-:S05]  /*1080*/  FADD R36, R41, 1 ;  /* 0x3f80000029247421 */ /* 0x000fca0000000000 */
[----:B------:R-:W-:Y:S02]  /*1090*/  @!P0 MOV R41, R36 ;  /* 0x0000002400298202 */ /* 0x000fe40000000f00 */
[----:B------:R-:W3:Y:S01]  /*10a0*/  MUFU.RCP R36, R36 ;  /* 0x0000002400247308 */ /* 0x000ee20000001000 */
[----:B------:R-:W-:Y:S02]  /*10b0*/  FSEL R43, R15, RZ, !P0 ;  /* 0x000000ff0f2b7208 */ /* 0x000fe40004000000 */
[----:B------:R-:W-:-:S03]  /*10c0*/  FADD R46, R41, 1 ;  /* 0x3f800000292e7421 */ /* 0x000fc60000000000 */
[----:B------:R-:W-:Y:S02]  /*10d0*/  FADD R15, -R43, R40 ;  /* 0x000000282b0f7221 */ /* 0x000fe40000000100 */
[C---:B------:R-:W-:Y:S02]  /*10e0*/  FSETP.GEU.AND P3, PT, |R46|.reuse, 1.175494350822287508e-38, PT ;  /* 0x008000002e00780b */ /* 0x040fe40003f6e200 */
[C---:B------:R-:W-:Y:S02]  /*10f0*/  FSETP.GT.AND P4, PT, |R46|.reuse, 8.50705917302346158658e+37, PT ;  /* 0x7e8000002e00780b */ /* 0x040fe40003f84200 */
[----:B0-----:R-:W-:Y:S02]  /*1100*/  CS2R R20, SRZ ;  /* 0x0000000000147805 */ /* 0x001fe4000001ff00 */
[----:B------:R-:W-:Y:S01]  /*1110*/  CS2R R22, SRZ ;  /* 0x0000000000167805 */ /* 0x000fe2000001ff00 */
[----:B-1----:R0:W-:Y:S05]  /*1120*/  @!P0 STG.E.128 desc[UR6][R10.64+0x4000], R24 ;  /* 0x004000180a008986 */ /* 0x0021ea000c101d06 */
[----:B------:R1:W4:Y:S01]  /*1130*/  @!P0 LDG.E.EF.128 R20, desc[UR6][R32.64+0x6000] ;  /* 0x0060000620148981 */ /* 0x000322000c0e1d00 */
[----:B0-----:R-:W-:Y:S01]  /*1140*/  FMUL R27, R46, 0.25 ;  /* 0x3e8000002e1b7820 */ /* 0x001fe20000400000 */
[----:B---3--:R-:W-:-:S04]  /*1150*/  FFMA R25, R15, R36, R43 ;  /* 0x000000240f197223 */ /* 0x008fc8000000002b */
[----:B------:R-:W-:Y:S02]  /*1160*/  FSEL R27, R27, R46, P4 ;  /* 0x0000002e1b1b7208 */ /* 0x000fe40002000000 */
[----:B------:R-:W-:-:S03]  /*1170*/  @!P0 MOV R43, R25 ;  /* 0x00000019002b8202 */ /* 0x000fc60000000f00 */
[----:B------:R-:W-:Y:S02]  /*1180*/  @!P3 FMUL R27, R27, 16777216 ;  /* 0x4b8000001b1bb820 */ /* 0x000fe40000400000 */
[----:B------:R-:W-:Y:S01]  /*1190*/  FADD R24, -R43, R44 ;  /* 0x0000002c2b187221 */ /* 0x000fe20000000100 */
[----:B------:R-:W-:Y:S01]  /*11a0*/  FADD R40, R40, -R25 ;  /* 0x8000001928287221 */ /* 0x000fe20000000000 */
[----:B-1----:R-:W0:Y:S02]  /*11b0*/  MUFU.RCP R32, R27 ;  /* 0x0000001b00207308 */ /* 0x002e240000001000 */
[----:B------:R-:W-:-:S05]  /*11c0*/  FMUL R25, R24, 0.25 ;  /* 0x3e80000018197820 */ /* 0x000fca0000400000 */
[----:B------:R-:W-:Y:S01]  /*11d0*/  FSEL R25, R25, R24, P4 ;  /* 0x0000001819197208 */ /* 0x000fe20002000000 */
[----:B------:R-:W-:-:S04]  /*11e0*/  FFMA R15, R15, R40, RZ ;  /* 0x000000280f0f7223 */ /* 0x000fc800000000ff */
[----:B------:R-:W-:Y:S01]  /*11f0*/  @!P3 FMUL R25, R25, 16777216 ;  /* 0x4b8000001919b820 */ /* 0x000fe20000400000 */
[----:B------:R-:W-:-:S03]  /*1200*/  FSEL R15, R15, RZ, !P0 ;  /* 0x000000ff0f0f7208 */ /* 0x000fc60004000000 */
[----:B0-----:R-:W-:-:S04]  /*1210*/  FFMA R42, R32, R25, R43 ;  /* 0x00000019202a7223 */ /* 0x001fc8000000002b */
[----:B------:R-:W-:Y:S01]  /*1220*/  FADD R44, R44, -R42 ;  /* 0x8000002a2c2c7221 */ /* 0x000fe20000000000 */
[----:B------:R-:W-:-:S03]  /*1230*/  CS2R R26, SRZ ;  /* 0x00000000001a7805 */ /* 0x000fc6000001ff00 */
[----:B------:R-:W-:Y:S01]  /*1240*/  @!P0 FFMA R15, R24, R44, R15 ;  /* 0x0000002c180f8223 */ /* 0x000fe2000000000f */
[----:B------:R-:W-:-:S06]  /*1250*/  CS2R R24, SRZ ;  /* 0x0000000000187805 */ /* 0x000fcc000001ff00 */
[----:B------:R0:W3:Y:S01]  /*1260*/  @!P0 LDG.E.EF.128 R24, desc[UR6][R12.64+0x6000] ;  /* 0x006000060c188981 */ /* 0x0000e2000c0e1d00 */
[----:B------:R-:W-:-:S05]  /*1270*/  FSEL R40, R9, RZ, !P0 ;  /* 0x000000ff09287208 */ /* 0x000fca0004000000 */
[----:B------:R-:W-:Y:S01]  /*1280*/  FADD R9, -R40, R39 ;  /* 0x0000002728097221 */ /* 0x000fe20000000100 */
[----:B0-----:R-:W-:-:S03]  /*1290*/  SHF.L.U32 R12, R6, 0x2, RZ ;  /* 0x00000002060c7819 */ /* 0x001fc600000006ff */
[----:B------:R-:W-:Y:S01]  /*12a0*/  FFMA R44, R9, R36, R40 ;  /* 0x00000024092c7223 */ /* 0x000fe20000000028 */
[----:B------:R-:W-:Y:S02]  /*12b0*/  FSEL R33, R46, R41, !P0 ;  /* 0x000000292e217208 */ /* 0x000fe40004000000 */
[----:B------:R-:W-:Y:S02]  /*12c0*/  LOP3.LUT R13, R12, 0x7fc, RZ, 0xc0, !PT ;  /* 0x000007fc0c0d7812 */ /* 0x000fe400078ec0ff */
[----:B------:R-:W-:Y:S01]  /*12d0*/  FSEL R41, R14, RZ, !P0 ;  /* 0x000000ff0e297208 */ /* 0x000fe20004000000 */
[----:B------:R-:W-:Y:S01]  /*12e0*/  FADD R14, R39, -R44 ;  /* 0x8000002c270e7221 */ /* 0x000fe20000000000 */
[----:B------:R-:W-:Y:S02]  /*12f0*/  @!P0 MOV R40, R44 ;  /* 0x0000002c00288202 */ /* 0x000fe40000000f00 */
[----:B------:R-:W-:Y:S01]  /*1300*/  LEA R46, R13, UR4, 0x3 ;  /* 0x000000040d2e7c11 */ /* 0x000fe2000f8e18ff */
[----:B------:R-:W-:Y:S01]  /*1310*/  FFMA R39, R9, R14, RZ ;  /* 0x0000000e09277223 */ /* 0x000fe200000000ff */
[----:B------:R-:W-:Y:S01]  /*1320*/  HFMA2.MMA R14, -RZ, RZ, 0, 0 ;  /* 0x00000000ff0e7435 */ /* 0x000fe200000001ff */
[----:B------:R-:W-:Y:S01]  /*1330*/  BAR.SYNC.DEFER_BLOCKING 0x0 ;  /* 0x0000000000007b1d */ /* 0x000fe20000010000 */
[----:B--2---:R-:W-:-:S02]  /*1340*/  SEL R13, R16, RZ, !P0 ;  /* 0x000000ff100d7207 */ /* 0x004fc40004000000 */
[----:B------:R-:W-:Y:S02]  /*1350*/  SEL R17, R17, RZ, !P0 ;  /* 0x000000ff11117207 */ /* 0x000fe40004000000 */
[----:B------:R-:W-:Y:S02]  /*1360*/  SEL R44, R18, RZ, !P0 ;  /* 0x000000ff122c7207 */ /* 0x000fe40004000000 */
[----:B------:R-:W-:Y:S01]  /*1370*/  SEL R19, R19, RZ, !P0 ;  /* 0x000000ff13137207 */ /* 0x000fe20004000000 */
[----:B------:R0:W-:Y:S04]  /*1380*/  STS [R46], R13 ;  /* 0x0000000d2e007388 */ /* 0x0001e80000000800 */
[----:B------:R1:W-:Y:S04]  /*1390*/  STS [R46+0x8], R17 ;  /* 0x000008112e007388 */ /* 0x0003e80000000800 */
[----:B------:R-:W-:Y:S04]  /*13a0*/  STS [R46+0x10], R44 ;  /* 0x0000102c2e007388 */ /* 0x000fe80000000800 */
[----:B------:R2:W-:Y:S01]  /*13b0*/  STS [R46+0x18], R19 ;  /* 0x000018132e007388 */ /* 0x0005e20000000800 */
[----:B------:R-:W-:Y:S01]  /*13c0*/  BAR.SYNC.DEFER_BLOCKING 0x0 ;  /* 0x0000000000007b1d */ /* 0x000fe20000010000 */
[----:B------:R-:W-:Y:S01]  /*13d0*/  HFMA2.MMA R16, -RZ, RZ, 0, 0 ;  /* 0x00000000ff107435 */ /* 0x000fe200000001ff */
[----:B------:R-:W-:-:S09]  /*13e0*/  MOV R18, RZ ;  /* 0x000000ff00127202 */ /* 0x000fd20000000f00 */
[----:B------:R-:W5:Y:S04]  /*13f0*/  @!P0 LDG.E.EL R16, desc[UR6][R34.64] ;  /* 0x0000000622108981 */ /* 0x000f68000c2e1900 */
[----:B------:R-:W5:Y:S04]  /*1400*/  @!P0 LDG.E.EL R18, desc[UR6][R34.64] ;  /* 0x0000000622128981 */ /* 0x000f68000c2e1900 */
[----:B------:R-:W5:Y:S01]  /*1410*/  @!P0 LDG.E.EL R14, desc[UR6][R34.64] ;  /* 0x00000006220e8981 */ /* 0x000f62000c2e1900 */
[----:B0-----:R-:W-:-:S06]  /*1420*/  MOV R13, RZ ;  /* 0x000000ff000d7202 */ /* 0x001fcc0000000f00 */
[----:B------:R0:W5:Y:S01]  /*1430*/  @!P0 LDG.E.EL R13, desc[UR6][R34.64] ;  /* 0x00000006220d8981 */ /* 0x000162000c2e1900 */
[----:B------:R-:W-:-:S04]  /*1440*/  FADD R9, -R41, R38 ;  /* 0x0000002629097221 */ /* 0x000fc80000000100 */
[----:B------:R-:W-:-:S04]  /*1450*/  FFMA R45, R9, R36, R41 ;  /* 0x00000024092d7223 */ /* 0x000fc80000000029 */
[----:B------:R-:W-:Y:S01]  /*1460*/  FADD R38, R38, -R45 ;  /* 0x8000002d26267221 */ /* 0x000fe20000000000 */
[----:B----4-:R-:W-:Y:S02]  /*1470*/  SEL R20, R20, RZ, !P0 ;  /* 0x000000ff14147207 */ /* 0x010fe40004000000 */
[----:B------:R-:W-:Y:S01]  /*1480*/  SEL R21, R21, RZ, !P0 ;  /* 0x000000ff15157207 */ /* 0x000fe20004000000 */
[----:B-1----:R-:W-:Y:S01]  /*1490*/  FFMA R17, R9, R38, RZ ;  /* 0x0000002609117223 */ /* 0x002fe200000000ff */
[----:B------:R-:W-:Y:S02]  /*14a0*/  SEL R22, R22, RZ, !P0 ;  /* 0x000000ff16167207 */ /* 0x000fe40004000000 */
[----:B------:R-:W-:Y:S02]  /*14b0*/  SEL R23, R23, RZ, !P0 ;  /* 0x000000ff17177207 */ /* 0x000fe40004000000 */
[----:B---3--:R-:W-:Y:S02]  /*14c0*/  SEL R9, R24, RZ, !P0 ;  /* 0x000000ff18097207 */ /* 0x008fe40004000000 */
[----:B------:R-:W-:-:S02]  /*14d0*/  SEL R38, R25, RZ, !P0 ;  /* 0x000000ff19267207 */ /* 0x000fc40004000000 */
[----:B--2---:R-:W-:Y:S01]  /*14e0*/  SEL R19, R26, RZ, !P0 ;  /* 0x000000ff1a137207 */ /* 0x004fe20004000000 */
[----:B------:R-:W-:Y:S01]  /*14f0*/  FADD R24, R20, R9 ;  /* 0x0000000914187221 */ /* 0x000fe20000000000 */
[----:B------:R-:W-:Y:S01]  /*1500*/  SEL R26, R27, RZ, !P0 ;  /* 0x000000ff1b1a7207 */ /* 0x000fe20004000000 */
[----:B------:R-:W-:Y:S01]  /*1510*/  FADD R27, R21, R38 ;  /* 0x00000026151b7221 */ /* 0x000fe20000000000 */
[----:B------:R-:W1:Y:S01]  /*1520*/  LDS R25, [R29] ;  /* 0x000000001d197984 */ /* 0x000e620000000800 */
[----:B0-----:R-:W-:-:S03]  /*1530*/  FADD R34, R22, R19 ;  /* 0x0000001316227221 */ /* 0x001fc60000000000 */
[----:B------:R-:W-:Y:S04]  /*1540*/  LDS R20, [R29+0x1000] ;  /* 0x001000001d147984 */ /* 0x000fe80000000800 */
[----:B------:R-:W-:Y:S04]  /*1550*/  LDS R21, [R29+0x2000] ;  /* 0x002000001d157984 */ /* 0x000fe80000000800 */
[----:B------:R-:W-:Y:S01]  /*1560*/  LDS R19, [R29+0x3000] ;  /* 0x003000001d137984 */ /* 0x000fe20000000800 */
[----:B------:R-:W-:Y:S01]  /*1570*/  LOP3.LUT R9, R12, 0x7fc, RZ, 0xc0, !PT ;  /* 0x000007fc0c097812 */ /* 0x000fe200078ec0ff */
[----:B------:R-:W-:-:S03]  /*1580*/  FADD R35, R23, R26 ;  /* 0x0000001a17237221 */ /* 0x000fc60000000000 */
[----:B------:R-:W-:Y:S01]  /*1590*/  LEA R44, R9, UR4, 0x3 ;  /* 0x00000004092c7c11 */ /* 0x000fe2000f8e18ff */
[----:B------:R-:W-:Y:S06]  /*15a0*/  BAR.SYNC.DEFER_BLOCKING 0x0 ;  /* 0x0000000000007b1d */ /* 0x000fec0000010000 */
[----:B------:R0:W-:Y:S04]  /*15b0*/  STS [R44], R24 ;  /* 0x000000182c007388 */ /* 0x0001e80000000800 */
[----:B------:R2:W-:Y:S04]  /*15c0*/  STS [R44+0x8], R27 ;  /* 0x0000081b2c007388 */ /* 0x0005e80000000800 */
[----:B------:R-:W-:Y:S04]  /*15d0*/  STS [R44+0x10], R34 ;  /* 0x000010222c007388 */ /* 0x000fe80000000800 */
[----:B------:R-:W-:Y:S01]  /*15e0*/  STS [R44+0x18], R35 ;  /* 0x000018232c007388 */ /* 0x000fe20000000800 */
[----:B------:R-:W-:Y:S01]  /*15f0*/  BAR.SYNC.DEFER_BLOCKING 0x0 ;  /* 0x0000000000007b1d */ /* 0x000fe20000010000 */
[----:B------:R-:W-:-:S04]  /*1600*/  FADD R9, -R40, R31 ;  /* 0x0000001f28097221 */ /* 0x000fc80000000100 */
[----:B------:R-:W-:-:S05]  /*1610*/  FMUL R22, R9, 0.25 ;  /* 0x3e80000009167820 */ /* 0x000fca0000400000 */
[----:B------:R-:W-:Y:S01]  /*1620*/  FSEL R23, R22, R9, P4 ;  /* 0x0000000916177208 */ /* 0x000fe20002000000 */
[----:B------:R-:W3:Y:S04]  /*1630*/  LDS R38, [R29] ;  /* 0x000000001d267984 */ /* 0x000ee80000000800 */
[----:B------:R-:W-:Y:S01]  /*1640*/  @!P3 FMUL R23, R23, 16777216 ;  /* 0x4b8000001717b820 */ /* 0x000fe20000400000 */
[----:B------:R-:W-:-:S03]  /*1650*/  @!P0 MOV R43, R42 ;  /* 0x0000002a002b8202 */ /* 0x000fc60000000f00 */
[----:B------:R-:W-:Y:S02]  /*1660*/  FFMA R26, R32, R23, R40 ;  /* 0x00000017201a7223 */ /* 0x000fe40000000028 */
[----:B------:R-:W4:Y:S01]  /*1670*/  LDS R23, [R29+0x1000] ;  /* 0x001000001d177984 */ /* 0x000f220000000800 */
[----:B------:R-:W-:Y:S01]  /*1680*/  FADD R42, R33, 1 ;  /* 0x3f800000212a7421 */ /* 0x000fe20000000000 */
[----:B------:R-:W-:Y:S01]  /*1690*/  @!P0 MOV R41, R45 ;  /* 0x0000002d00298202 */ /* 0x000fe20000000f00 */
[----:B------:R-:W-:Y:S01]  /*16a0*/  FADD R31, R31, -R26 ;  /* 0x8000001a1f1f7221 */ /* 0x000fe20000000000 */
[----:B0-----:R-:W-:Y:S02]  /*16b0*/  FSEL R24, R39, RZ, !P0 ;  /* 0x000000ff27187208 */ /* 0x001fe40004000000 */
[C---:B------:R-:W-:Y:S01]  /*16c0*/  FSETP.GEU.AND P1, PT, |R42|.reuse, 1.175494350822287508e-38, PT ;  /* 0x008000002a00780b */ /* 0x040fe20003f2e200 */
[----:B------:R-:W-:Y:S01]  /*16d0*/  FADD R22, -R41, R30 ;  /* 0x0000001e29167221 */ /* 0x000fe20000000100 */
[C---:B--2---:R-:W-:Y:S01]  /*16e0*/  FMUL R27, R42.reuse, 0.25 ;  /* 0x3e8000002a1b7820 */ /* 0x044fe20000400000 */
[----:B------:R-:W-:Y:S01]  /*16f0*/  FSETP.GT.AND P2, PT, |R42|, 8.50705917302346158658e+37, PT ;  /* 0x7e8000002a00780b */ /* 0x000fe20003f44200 */
[----:B------:R-:W-:Y:S01]  /*1700*/  @!P0 FFMA R24, R9, R31, R24 ;  /* 0x0000001f09188223 */ /* 0x000fe20000000018 */
[----:B------:R-:W-:Y:S01]  /*1710*/  FMUL R9, R22, 0.25 ;  /* 0x3e80000016097820 */ /* 0x000fe20000400000 */
[----:B------:R-:W-:-:S02]  /*1720*/  @!P0 MOV R33, R42 ;  /* 0x0000002a00218202 */ /* 0x000fc40000000f00 */
[----:B------:R-:W-:Y:S02]  /*1730*/  @!P0 MOV R40, R26 ;  /* 0x0000001a00288202 */ /* 0x000fe40000000f00 */
[----:B------:R-:W-:Y:S02]  /*1740*/  FSEL R17, R17, RZ, !P0 ;  /* 0x000000ff11117208 */ /* 0x000fe40004000000 */
[----:B-----5:R-:W-:-:S05]  /*1750*/  SEL R16, R16, RZ, !P0 ;  /* 0x000000ff10107207 */ /* 0x020fca0004000000 */
[----:B-1----:R-:W-:Y:S01]  /*1760*/  FADD R25, R25, R16 ;  /* 0x0000001019197221 */ /* 0x002fe20000000000 */
[----:B------:R-:W-:Y:S02]  /*1770*/  FSEL R16, R27, R42, P2 ;  /* 0x0000002a1b107208 */ /* 0x000fe40001000000 */
[----:B------:R-:W-:Y:S01]  /*1780*/  FSEL R27, R9, R22, P4 ;  /* 0x00000016091b7208 */ /* 0x000fe20002000000 */
[----:B---3--:R-:W-:Y:S02]  /*1790*/  FADD R9, R38, R25 ;  /* 0x0000001926097221 */ /* 0x008fe40000000000 */
[----:B------:R-:W-:Y:S02]  /*17a0*/  @!P1 FMUL R16, R16, 16777216 ;  /* 0x4b80000010109820 */ /* 0x000fe40000400000 */
[----:B------:R-:W-:-:S04]  /*17b0*/  FADD R34, -R43, R9 ;  /* 0x000000092b227221 */ /* 0x000fc80000000100 */
[----:B------:R-:W0:Y:S01]  /*17c0*/  MUFU.RCP R16, R16 ;  /* 0x0000001000107308 */ /* 0x000e220000001000 */
[----:B------:R-:W-:Y:S01]  /*17d0*/  FMUL R25, R34, 0.25 ;  /* 0x3e80000022197820 */ /* 0x000fe20000400000 */
[----:B------:R-:W-:Y:S01]  /*17e0*/  SEL R31, R18, RZ, !P0 ;  /* 0x000000ff121f7207 */ /* 0x000fe20004000000 */
[----:B------:R-:W-:-:S03]  /*17f0*/  @!P3 FMUL R27, R27, 16777216 ;  /* 0x4b8000001b1bb820 */ /* 0x000fc60000400000 */
[----:B------:R-:W-:Y:S01]  /*1800*/  FSEL R25, R25, R34, P2 ;  /* 0x0000002219197208 */ /* 0x000fe20001000000 */
[----:B------:R-:W-:Y:S01]  /*1810*/  FADD R18, R20, R31 ;  /* 0x0000001f14127221 */ /* 0x000fe20000000000 */
[----:B------:R-:W-:-:S03]  /*1820*/  FFMA R27, R32, R27, R41 ;  /* 0x0000001b201b7223 */ /* 0x000fc60000000029 */
[----:B------:R-:W-:Y:S01]  /*1830*/  @!P1 FMUL R25, R25, 16777216 ;  /* 0x4b80000019199820 */ /* 0x000fe20000400000 */
[----:B----4-:R-:W-:Y:S01]  /*1840*/  FADD R18, R23, R18 ;  /* 0x0000001217127221 */ /* 0x010fe20000000000 */
[----:B------:R-:W-:Y:S01]  /*1850*/  FADD R30, R30, -R27 ;  /* 0x8000001b1e1e7221 */ /* 0x000fe20000000000 */
[----:B------:R-:W-:Y:S01]  /*1860*/  FADD R20, R33, R33 ;  /* 0x0000002121147221 */ /* 0x000fe20000000000 */
[----:B0-----:R-:W-:Y:S01]  /*1870*/  FFMA R26, R16, R25, R43 ;  /* 0x00000019101a7223 */ /* 0x001fe2000000002b */
[----:B------:R-:W-:Y:S01]  /*1880*/  FADD R39, -R40, R18 ;  /* 0x0000001228277221 */ /* 0x000fe20000000100 */
[----:B------:R-:W-:Y:S02]  /*1890*/  @!P0 FFMA R17, R22, R30, R17 ;  /* 0x0000001e16118223 */ /* 0x000fe40000000011 */
[C---:B------:R-:W-:Y:S01]  /*18a0*/  FSETP.GEU.AND P5, PT, |R20|.reuse, 1.175494350822287508e-38, PT ;  /* 0x008000001400780b */ /* 0x040fe20003fae200 */
[----:B------:R-:W-:Y:S01]  /*18b0*/  FADD R22, R9, -R26 ;  /* 0x8000001a09167221 */ /* 0x000fe20000000000 */
[----:B------:R-:W-:Y:S01]  /*18c0*/  FMUL R38, R39, 0.25 ;  /* 0x3e80000027267820 */ /* 0x000fe20000400000 */
[----:B------:R-:W-:Y:S01]  /*18d0*/  FMUL R30, R33, 0.25 ;  /* 0x3e800000211e7820 */ /* 0x000fe20000400000 */
[C---:B------:R-:W-:Y:S01]  /*18e0*/  FMUL R23, R20.reuse, 0.25 ;  /* 0x3e80000014177820 */ /* 0x040fe20000400000 */
[----:B------:R-:W-:Y:S01]  /*18f0*/  FSETP.GT.AND P6, PT, |R20|, 8.50705917302346158658e+37, PT ;  /* 0x7e8000001400780b */ /* 0x000fe20003fc4200 */
[----:B------:R-:W-:Y:S01]  /*1900*/  @!P0 FFMA R15, R34, R22, R15 ;  /* 0x00000016220f8223 */ /* 0x000fe2000000000f */
[----:B------:R-:W-:Y:S01]  /*1910*/  FADD R22, R20, R33 ;  /* 0x0000002114167221 */ /* 0x000fe20000000000 */
[----:B------:R-:W-:-:S02]  /*1920*/  FSEL R35, R38, R39, P2 ;  /* 0x0000002726237208 */ /* 0x000fc40001000000 */
[----:B------:R-:W-:Y:S02]  /*1930*/  FSEL R23, R23, R20, P6 ;  /* 0x0000001417177208 */ /* 0x000fe40003000000 */
[----:B------:R-:W-:Y:S01]  /*1940*/  FSEL R34, R30, R33, P6 ;  /* 0x000000211e227208 */ /* 0x000fe20003000000 */
[C---:B------:R-:W-:Y:S01]  /*1950*/  FMUL R25, R22.reuse, 0.25 ;  /* 0x3e80000016197820 */ /* 0x040fe20000400000 */
[----:B------:R-:W-:Y:S01]  /*1960*/  FSETP.GEU.AND P6, PT, |R22|, 1.175494350822287508e-38, PT ;  /* 0x008000001600780b */ /* 0x000fe20003fce200 */
[----:B------:R-:W-:Y:S01]  /*1970*/  @!P1 FMUL R35, R35, 16777216 ;  /* 0x4b80000023239820 */ /* 0x000fe20000400000 */
[----:B------:R-:W-:Y:S01]  /*1980*/  @!P5 FMUL R23, R23, 16777216 ;  /* 0x4b8000001717d820 */ /* 0x000fe20000400000 */
[----:B------:R-:W-:Y:S01]  /*1990*/  @!P5 FMUL R34, R34, 16777216 ;  /* 0x4b8000002222d820 */ /* 0x000fe20000400000 */
[----:B------:R-:W-:Y:S01]  /*19a0*/  FSETP.GT.AND P5, PT, |R22|, 8.50705917302346158658e+37, PT ;  /* 0x7e8000001600780b */ /* 0x000fe20003fa4200 */
[----:B------:R-:W-:Y:S01]  /*19b0*/  FFMA R45, R16, R35, R40 ;  /* 0x00000023102d7223 */ /* 0x000fe20000000028 */
[----:B------:R-:W0:Y:S01]  /*19c0*/  MUFU.RCP R31, R23 ;  /* 0x00000017001f7308 */ /* 0x000e220000001000 */
[----:B------:R-:W1:Y:S01]  /*19d0*/  LDS R38, [R29+0x2000] ;  /* 0x002000001d267984 */ /* 0x000e620000000800 */
[----:B------:R-:W-:Y:S01]  /*19e0*/  FSEL R35, R25, R22, P5 ;  /* 0x0000001619237208 */ /* 0x000fe20002800000 */
[----:B------:R-:W-:-:S04]  /*19f0*/  FADD R25, R18, -R45 ;  /* 0x8000002d12197221 */ /* 0x000fc80000000000 */
[----:B------:R-:W-:Y:S01]  /*1a00*/  @!P6 FMUL R35, R35, 16777216 ;  /* 0x4b8000002323e820 */ /* 0x000fe20000400000 */
[----:B------:R-:W-:Y:S01]  /*1a10*/  @!P0 FFMA R24, R39, R25, R24 ;  /* 0x0000001927188223 */ /* 0x000fe20000000018 */
[----:B------:R-:W-:-:S04]  /*1a20*/  FSEL R25, R7, RZ, !P0 ;  /* 0x000000ff07197208 */ /* 0x000fc80004000000 */
[----:B------:R-:W2:Y:S01]  /*1a30*/  MUFU.RCP R35, R35 ;  /* 0x0000002300237308 */ /* 0x000ea20000001000 */
[----:B------:R-:W-:Y:S01]  /*1a40*/  FADD R7, -R25, R37 ;  /* 0x0000002519077221 */ /* 0x000fe20000000100 */
[----:B0-----:R-:W-:Y:S01]  /*1a50*/  FMUL R31, R31, R34 ;  /* 0x000000221f1f7220 */ /* 0x001fe20000400000 */
[----:B------:R-:W-:Y:S02]  /*1a60*/  FSEL R34, R30, R33, P5 ;  /* 0x000000211e227208 */ /* 0x000fe40002800000 */
[----:B------:R-:W-:-:S03]  /*1a70*/  FFMA R36, R7, R36, R25 ;  /* 0x0000002407247223 */ /* 0x000fc60000000019 */
[----:B------:R-:W-:Y:S02]  /*1a80*/  @!P6 FMUL R34, R34, 16777216 ;  /* 0x4b8000002222e820 */ /* 0x000fe40000400000 */
[----:B------:R-:W-:Y:S01]  /*1a90*/  @!P0 MOV R25, R36 ;  /* 0x0000002400198202 */ /* 0x000fe20000000f00 */
[----:B------:R-:W-:Y:S01]  /*1aa0*/  FADD R36, R37, -R36 ;  /* 0x8000002425247221 */ /* 0x000fe20000000000 */
[----:B--2---:R-:W-:-:S03]  /*1ab0*/  FMUL R23, R35, R34 ;  /* 0x0000002223177220 */ /* 0x004fc60000400000 */
[----:B------:R-:W-:Y:S02]  /*1ac0*/  FFMA R35, R7, R36, RZ ;  /* 0x0000002407237223 */ /* 0x000fe400000000ff */
[----:B------:R-:W0:Y:S01]  /*1ad0*/  LDS R36, [R29+0x3000] ;  /* 0x003000001d247984 */ /* 0x000e220000000800 */
[----:B------:R-:W-:Y:S01]  /*1ae0*/  FADD R34, -R25, R28 ;  /* 0x0000001c19227221 */ /* 0x000fe20000000100 */
[----:B------:R-:W-:-:S03]  /*1af0*/  SEL R14, R14, RZ, !P0 ;  /* 0x000000ff0e0e7207 */ /* 0x000fc60004000000 */
[----:B------:R-:W-:Y:S02]  /*1b00*/  FMUL R37, R34, 0.25 ;  /* 0x3e80000022257820 */ /* 0x000fe40000400000 */
[----:B------:R-:W-:-:S03]  /*1b10*/  FADD R21, R21, R14 ;  /* 0x0000000e15157221 */ /* 0x000fc60000000000 */
[----:B------:R-:W-:Y:S01]  /*1b20*/  FSEL R37, R37, R34, P4 ;  /* 0x0000002225257208 */ /* 0x000fe20002000000 */
[----:B-1----:R-:W-:Y:S01]  /*1b30*/  FADD R14, R38, R21 ;  /* 0x00000015260e7221 */ /* 0x002fe20000000000 */
[----:B------:R-:W-:-:S03]  /*1b40*/  @!P0 MOV R41, R27 ;  /* 0x0000001b00298202 */ /* 0x000fc60000000f00 */
[----:B------:R-:W-:Y:S01]  /*1b50*/  @!P3 FMUL R37, R37, 16777216 ;  /* 0x4b8000002525b820 */ /* 0x000fe20000400000 */
[----:B------:R-:W-:-:S03]  /*1b60*/  FADD R7, R22, R33 ;  /* 0x0000002116077221 */ /* 0x000fc60000000000 */
[----:B------:R-:W-:Y:S01]  /*1b70*/  FFMA R37, R32, R37, R25 ;  /* 0x0000002520257223 */ /* 0x000fe20000000019 */
[----:B------:R-:W-:-:S03]  /*1b80*/  FADD R32, -R41, R14 ;  /* 0x0000000e29207221 */ /* 0x000fc60000000100 */
[----:B------:R-:W-:Y:S01]  /*1b90*/  FADD R27, R28, -R37 ;  /* 0x800000251c1b7221 */ /* 0x000fe20000000000 */
[----:B------:R-:W-:Y:S01]  /*1ba0*/  @!P0 MOV R25, R37 ;  /* 0x0000002500198202 */ /* 0x000fe20000000f00 */
[----:B------:R-:W-:Y:S01]  /*1bb0*/  FMUL R37, R32, 0.25 ;  /* 0x3e80000020257820 */ /* 0x000fe20000400000 */
[----:B------:R-:W-:Y:S02]  /*1bc0*/  SEL R28, R13, RZ, !P0 ;  /* 0x000000ff0d1c7207 */ /* 0x000fe40004000000 */
[C---:B------:R-:W-:Y:S02]  /*1bd0*/  FSETP.GEU.AND P4, PT, |R7|.reuse, 1.175494350822287508e-38, PT ;  /* 0x008000000700780b */ /* 0x040fe40003f8e200 */
[----:B------:R-:W-:Y:S01]  /*1be0*/  @!P0 MOV R43, R26 ;  /* 0x0000001a002b8202 */ /* 0x000fe20000000f00 */
[----:B------:R-:W-:Y:S01]  /*1bf0*/  FMUL R26, R7, 0.25 ;  /* 0x3e800000071a7820 */ /* 0x000fe20000400000 */
[----:B------:R-:W-:Y:S01]  /*1c00*/  FSEL R37, R37, R32, P2 ;  /* 0x0000002025257208 */ /* 0x000fe20001000000 */
[----:B------:R-:W-:Y:S01]  /*1c10*/  FADD R13, R19, R28 ;  /* 0x0000001c130d7221 */ /* 0x000fe20000000000 */
[----:B------:R-:W-:Y:S01]  /*1c20*/  BAR.SYNC.DEFER_BLOCKING 0x0 ;  /* 0x0000000000007b1d */ /* 0x000fe20000010000 */
[----:B------:R-:W-:-:S02]  /*1c30*/  FSETP.GT.AND P3, PT, |R7|, 8.50705917302346158658e+37, PT ;  /* 0x7e8000000700780b */ /* 0x000fc40003f64200 */
[----:B------:R-:W-:Y:S02]  /*1c40*/  @!P1 FMUL R37, R37, 16777216 ;  /* 0x4b80000025259820 */ /* 0x000fe40000400000 */
[----:B------:R-:W-:Y:S01]  /*1c50*/  FSEL R21, R26, R7, P3 ;  /* 0x000000071a157208 */ /* 0x000fe20001800000 */
[----:B0-----:R-:W-:Y:S01]  /*1c60*/  FADD R13, R36, R13 ;  /* 0x0000000d240d7221 */ /* 0x001fe20000000000 */
[----:B------:R-:W-:-:S03]  /*1c70*/  FFMA R37, R16, R37, R41 ;  /* 0x0000002510257223 */ /* 0x000fc60000000029 */
[----:B------:R-:W-:Y:S01]  /*1c80*/  FADD R36, -R25, R13 ;  /* 0x0000000d19247221 */ /* 0x000fe20000000100 */
[----:B------:R-:W-:Y:S01]  /*1c90*/  @!P4 FMUL R21, R21, 16777216 ;  /* 0x4b8000001515c820 */ /* 0x000fe20000400000 */
[----:B------:R-:W-:Y:S01]  /*1ca0*/  FADD R24, R15, R24 ;  /* 0x000000180f187221 */ /* 0x000fe20000000000 */
[----:B------:R-:W-:Y:S01]  /*1cb0*/  FADD R19, R14, -R37 ;  /* 0x800000250e137221 */ /* 0x000fe20000000000 */
[----:B------:R-:W-:Y:S01]  /*1cc0*/  FMUL R15, R36, 0.25 ;  /* 0x3e800000240f7820 */ /* 0x000fe20000400000 */
[----:B------:R-:W-:Y:S02]  /*1cd0*/  @!P0 MOV R40, R45 ;  /* 0x0000002d00288202 */ /* 0x000fe40000000f00 */
[----:B------:R-:W-:Y:S01]  /*1ce0*/  FSEL R30, R30, R33, P3 ;  /* 0x000000211e1e7208 */ /* 0x000fe20001800000 */
[----:B------:R-:W0:Y:S01]  /*1cf0*/  MUFU.RCP R21, R21 ;  /* 0x0000001500157308 */ /* 0x000e220000001000 */
[----:B------:R-:W-:Y:S01]  /*1d00*/  FSETP.NEU.AND P3, PT, R20, RZ, PT ;  /* 0x000000ff1400720b */ /* 0x000fe20003f6d000 */
[----:B------:R-:W-:Y:S01]  /*1d10*/  @!P0 FFMA R17, R32, R19, R17 ;  /* 0x0000001320118223 */ /* 0x000fe20000000011 */
[----:B------:R-:W-:Y:S01]  /*1d20*/  FSEL R19, R15, R36, P2 ;  /* 0x000000240f137208 */ /* 0x000fe20001000000 */
[----:B------:R-:W-:Y:S01]  /*1d30*/  FADD R40, -R43, R40 ;  /* 0x000000282b287221 */ /* 0x000fe20000000100 */
[----:B------:R-:W-:Y:S01]  /*1d40*/  FSEL R31, R31, RZ, P3 ;  /* 0x000000ff1f1f7208 */ /* 0x000fe20001800000 */
[----:B------:R-:W-:Y:S01]  /*1d50*/  FADD R15, R7, R7 ;  /* 0x00000007070f7221 */ /* 0x000fe20000000000 */
[----:B------:R-:W-:Y:S01]  /*1d60*/  @!P0 MOV R41, R37 ;  /* 0x0000002500298202 */ /* 0x000fe20000000f00 */
[----:B------:R-:W-:Y:S01]  /*1d70*/  @!P1 FMUL R19, R19, 16777216 ;  /* 0x4b80000013139820 */ /* 0x000fe20000400000 */
[----:B------:R-:W-:Y:S01]  /*1d80*/  FMUL R28, R40, R40 ;  /* 0x00000028281c7220 */ /* 0x000fe20000400000 */
[----:B------:R-:W-:Y:S01]  /*1d90*/  FSETP.NEU.AND P2, PT, R22, RZ, PT ;  /* 0x000000ff1600720b */ /* 0x000fe20003f4d000 */
[----:B------:R-:W-:Y:S01]  /*1da0*/  FFMA R40, R40, R31, R43 ;  /* 0x0000001f28287223 */ /* 0x000fe2000000002b */
[----:B------:R-:W-:Y:S01]  /*1db0*/  @!P4 FMUL R30, R30, 16777216 ;  /* 0x4b8000001e1ec820 */ /* 0x000fe20000400000 */
[----:B------:R-:W-:Y:S01]  /*1dc0*/  FFMA R16, R16, R19, R25 ;  /* 0x0000001310107223 */ /* 0x000fe20000000019 */
[----:B------:R-:W-:Y:S01]  /*1dd0*/  FMUL R28, R28, R33 ;  /* 0x000000211c1c7220 */ /* 0x000fe20000400000 */
[----:B------:R-:W-:Y:S01]  /*1de0*/  FSEL R23, R23, RZ, P2 ;  /* 0x000000ff17177208 */ /* 0x000fe20001000000 */
[----:B------:R-:W-:Y:S01]  /*1df0*/  FADD R41, -R40, R41 ;  /* 0x0000002928297221 */ /* 0x000fe20000000100 */
[----:B------:R-:W-:Y:S01]  /*1e00*/  FSETP.GEU.AND P3, PT, |R15|, 1.175494350822287508e-38, PT ;  /* 0x008000000f00780b */ /* 0x000fe20003f6e200 */
[----:B0-----:R-:W-:Y:S01]  /*1e10*/  FMUL R21, R21, R30 ;  /* 0x0000001e15157220 */ /* 0x001fe20000400000 */
[----:B------:R-:W-:Y:S01]  /*1e20*/  FFMA R24, R31, R28, R24 ;  /* 0x0000001c1f187223 */ /* 0x000fe20000000018 */
[----:B------:R-:W-:Y:S01]  /*1e30*/  FSETP.NEU.AND P2, PT, R7, RZ, PT ;  /* 0x000000ff0700720b */ /* 0x000fe20003f4d000 */
[----:B------:R-:W-:Y:S01]  /*1e40*/  FFMA R40, R41, R23, R40 ;  /* 0x0000001729287223 */ /* 0x000fe20000000028 */
[----:B------:R-:W-:Y:S01]  /*1e50*/  @!P0 MOV R25, R16 ;  /* 0x0000001000198202 */ /* 0x000fe20000000f00 */
[C---:B------:R-:W-:Y:S01]  /*1e60*/  FMUL R28, R15.reuse, 0.25 ;  /* 0x3e8000000f1c7820 */ /* 0x040fe20000400000 */
[----:B------:R-:W-:Y:S01]  /*1e70*/  FSETP.GT.AND P1, PT, |R15|, 8.50705917302346158658e+37, PT ;  /* 0x7e8000000f00780b */ /* 0x000fe20003f24200 */
[----:B------:R-:W-:Y:S01]  /*1e80*/  FADD R24, R24, R17 ;  /* 0x0000001118187221 */ /* 0x000fe20000000000 */
[----:B------:R-:W-:Y:S01]  /*1e90*/  FSEL R21, R21, RZ, P2 ;  /* 0x000000ff15157208 */ /* 0x000fe20001000000 */
[----:B------:R-:W-:Y:S01]  /*1ea0*/  FADD R17, -R40, R25 ;  /* 0x0000001928117221 */ /* 0x000fe20000000100 */
[----:B------:R-:W-:Y:S01]  /*1eb0*/  FSEL R35, R35, RZ, !P0 ;  /* 0x000000ff23237208 */ /* 0x000fe20004000000 */
[----:B------:R-:W-:Y:S01]  /*1ec0*/  FMUL R41, R41, R41 ;  /* 0x0000002929297220 */ /* 0x000fe20000400000 */
[----:B------:R-:W-:Y:S01]  /*1ed0*/  FSEL R25, R28, R15, P1 ;  /* 0x0000000f1c197208 */ /* 0x000fe20000800000 */
[----:B------:R-:W-:Y:S01]  /*1ee0*/  FFMA R40, R17, R21, R40 ;  /* 0x0000001511287223 */ /* 0x000fe20000000028 */
[----:B------:R-:W-:Y:S01]  /*1ef0*/  FADD R16, R13, -R16 ;  /* 0x800000100d107221 */ /* 0x000fe20000000000 */
[----:B------:R-:W-:Y:S01]  /*1f00*/  @!P0 FFMA R35, R34, R27, R35 ;  /* 0x0000001b22238223 */ /* 0x000fe20000000023 */
[----:B------:R-:W-:Y:S01]  /*1f10*/  FMUL R41, R20, R41 ;  /* 0x0000002914297220 */ /* 0x000fe20000400000 */
[----:B------:R-:W-:Y:S01]  /*1f20*/  @!P3 FMUL R25, R25, 16777216 ;  /* 0x4b8000001919b820 */ /* 0x000fe20000400000 */
[----:B------:R-:W-:Y:S01]  /*1f30*/  FMUL R17, R17, R17 ;  /* 0x0000001111117220 */ /* 0x000fe20000400000 */
[----:B------:R-:W-:Y:S01]  /*1f40*/  @!P0 FFMA R35, R36, R16, R35 ;  /* 0x0000001024238223 */ /* 0x000fe20000000023 */
[----:B------:R-:W-:Y:S01]  /*1f50*/  FFMA R24, R23, R41, R24 ;  /* 0x0000002917187223 */ /* 0x000fe20000000018 */
[----:B------:R-:W0:Y:S01]  /*1f60*/  SHFL.BFLY PT, R19, R40, 0x10, 0x1f ;  /* 0x0e001f0028137f89 */ /* 0x000e2200000e0000 */
[----:B------:R-:W-:Y:S01]  /*1f70*/  FMUL R17, R22, R17 ;  /* 0x0000001116117220 */ /* 0x000fe20000400000 */
[----:B------:R-:W1:Y:S01]  /*1f80*/  MUFU.RCP R25, R25 ;  /* 0x0000001900197308 */ /* 0x000e620000001000 */
[----:B------:R-:W-:Y:S01]  /*1f90*/  FADD R24, R24, R35 ;  /* 0x0000002318187221 */ /* 0x000fe20000000000 */
[----:B------:R-:W-:-:S03]  /*1fa0*/  FSEL R26, R26, R7, P1 ;  /* 0x000000071a1a7208 */ /* 0x000fc60000800000 */
[----:B------:R-:W-:Y:S01]  /*1fb0*/  FFMA R17, R21, R17, R24 ;  /* 0x0000001115117223 */ /* 0x000fe20000000018 */
[----:B------:R-:W-:Y:S01]  /*1fc0*/  FADD R16, R15, R15 ;  /* 0x0000000f0f107221 */ /* 0x000fe20000000000 */
[----:B------:R-:W-:-:S03]  /*1fd0*/  @!P3 FMUL R26, R26, 16777216 ;  /* 0x4b8000001a1ab820 */ /* 0x000fc60000400000 */
[----:B------:R-:W2:Y:S01]  /*1fe0*/  SHFL.BFLY PT, R20, R17, 0x10, 0x1f ;  /* 0x0e001f0011147f89 */ /* 0x000ea200000e0000 */
[C---:B------:R-:W-:Y:S01]  /*1ff0*/  FSETP.GEU.AND P3, PT, |R16|.reuse, 1.175494350822287508e-38, PT ;  /* 0x008000001000780b */ /* 0x040fe20003f6e200 */
[C---:B------:R-:W-:Y:S01]  /*2000*/  FMUL R21, R16.reuse, 0.25 ;  /* 0x3e80000010157820 */ /* 0x040fe20000400000 */
[----:B------:R-:W-:Y:S01]  /*2010*/  FSETP.NEU.AND P2, PT, R15, RZ, PT ;  /* 0x000000ff0f00720b */ /* 0x000fe20003f4d000 */
[----:B-1----:R-:W-:Y:S01]  /*2020*/  FMUL R26, R25, R26 ;  /* 0x0000001a191a7220 */ /* 0x002fe20000400000 */
[----:B------:R-:W-:-:S04]  /*2030*/  FSETP.GT.AND P1, PT, |R16|, 8.50705917302346158658e+37, PT ;  /* 0x7e8000001000780b */ /* 0x000fc80003f24200 */
[----:B------:R-:W-:Y:S01]  /*2040*/  FSEL R26, R26, RZ, P2 ;  /* 0x000000ff1a1a7208 */ /* 0x000fe20001000000 */
[----:B0-----:R-:W-:Y:S01]  /*2050*/  FADD R19, -R40, R19 ;  /* 0x0000001328137221 */ /* 0x001fe20000000100 */
[----:B------:R-:W-:-:S03]  /*2060*/  FSEL R23, R21, R16, P1 ;  /* 0x0000001015177208 */ /* 0x000fc60000800000 */
[----:B------:R-:W-:Y:S02]  /*2070*/  FFMA R40, R19, R26, R40 ;  /* 0x0000001a13287223 */ /* 0x000fe40000000028 */
[----:B------:R-:W-:Y:S01]  /*2080*/  @!P3 FMUL R23, R23, 16777216 ;  /* 0x4b8000001717b820 */ /* 0x000fe20000400000 */
[----:B------:R-:W-:Y:S02]  /*2090*/  FMUL R22, R19, R19 ;  /* 0x0000001313167220 */ /* 0x000fe40000400000 */
[----:B------:R-:W0:Y:S02]  /*20a0*/  SHFL.BFLY PT, R19, R40, 0x8, 0x1f ;  /* 0x0d001f0028137f89 */ /* 0x000e2400000e0000 */
[----:B------:R-:W-:Y:S01]  /*20b0*/  FMUL R22, R7, R22 ;  /* 0x0000001607167220 */ /* 0x000fe20000400000 */
[----:B------:R-:W1:Y:S01]  /*20c0*/  MUFU.RCP R23, R23 ;  /* 0x0000001700177308 */ /* 0x000e620000001000 */
[----:B--2---:R-:W-:Y:S01]  /*20d0*/  FADD R17, R17, R20 ;  /* 0x0000001411117221 */ /* 0x004fe20000000000 */
[----:B------:R-:W-:-:S03]  /*20e0*/  FSEL R28, R28, R15, P1 ;  /* 0x0000000f1c1c7208 */ /* 0x000fc60000800000 */
[----:B------:R-:W-:Y:S01]  /*20f0*/  FFMA R17, R26, R22, R17 ;  /* 0x000000161a117223 */ /* 0x000fe20000000011 */
[----:B------:R-:W-:Y:S01]  /*2100*/  FADD R24, R16, R16 ;  /* 0x0000001010187221 */ /* 0x000fe20000000000 */
[----:B------:R-:W-:-:S03]  /*2110*/  @!P3 FMUL R28, R28, 16777216 ;  /* 0x4b8000001c1cb820 */ /* 0x000fc60000400000 */
[----:B------:R-:W2:Y:S01]  /*2120*/  SHFL.BFLY PT, R20, R17, 0x8, 0x1f ;  /* 0x0d001f0011147f89 */ /* 0x000ea200000e0000 */
[C---:B------:R-:W-:Y:S01]  /*2130*/  FSETP.GEU.AND P3, PT, |R24|.reuse, 1.175494350822287508e-38, PT ;  /* 0x008000001800780b */ /* 0x040fe20003f6e200 */
[----:B------:R-:W-:Y:S01]  /*2140*/  FMUL R25, R24, 0.25 ;  /* 0x3e80000018197820 */ /* 0x000fe20000400000 */
        /* <DEDUP_REMOVED lines=12> */
[----:B--2---:R-:W-:-:S04]  /*2210*/  FADD R17, R17, R20 ;  /* 0x0000001411117221 */ /* 0x004fc80000000000 */
[----:B------:R-:W-:Y:S01]  /*2220*/  FFMA R17, R28, R22, R17 ;  /* 0x000000161c117223 */ /* 0x000fe20000000011 */
[----:B------:R-:W-:-:S05]  /*2230*/  FSEL R22, R21, R16, P1 ;  /* 0x0000001015167208 */ /* 0x000fca0000800000 */
[----:B------:R-:W-:Y:S01]  /*2240*/  @!P3 FMUL R22, R22, 16777216 ;  /* 0x4b8000001616b820 */ /* 0x000fe20000400000 */
[----:B------:R-:W-:-:S03]  /*2250*/  FSETP.NEU.AND P2, PT, R24, RZ, PT ;  /* 0x000000ff1800720b */ /* 0x000fc60003f4d000 */
[----:B-1----:R-:W-:Y:S01]  /*2260*/  FMUL R22, R23, R22 ;  /* 0x0000001617167220 */ /* 0x002fe20000400000 */
[----:B------:R-:W-:-:S04]  /*2270*/  FADD R7, R24, R24 ;  /* 0x0000001818077221 */ /* 0x000fc80000000000 */
[----:B------:R-:W-:Y:S01]  /*2280*/  FSEL R22, R22, RZ, P2 ;  /* 0x000000ff16167208 */ /* 0x000fe20001000000 */
[----:B0-----:R-:W-:Y:S01]  /*2290*/  FADD R19, -R40, R19 ;  /* 0x0000001328137221 */ /* 0x001fe20000000100 */
[C---:B------:R-:W-:Y:S01]  /*22a0*/  FSETP.GEU.AND P3, PT, |R7|.reuse, 1.175494350822287508e-38, PT ;  /* 0x008000000700780b */ /* 0x040fe20003f6e200 */
[----:B------:R-:W-:Y:S02]  /*22b0*/  FMUL R26, R7, 0.25 ;  /* 0x3e800000071a7820 */ /* 0x000fe40000400000 */
[----:B------:R-:W-:Y:S01]  /*22c0*/  FFMA R40, R19, R22, R40 ;  /* 0x0000001613287223 */ /* 0x000fe20000000028 */
[----:B------:R-:W-:Y:S01]  /*22d0*/  FSETP.GT.AND P1, PT, |R7|, 8.50705917302346158658e+37, PT ;  /* 0x7e8000000700780b */ /* 0x000fe20003f24200 */
[----:B------:R-:W0:Y:S04]  /*22e0*/  SHFL.BFLY PT, R20, R17, 0x4, 0x1f ;  /* 0x0c801f0011147f89 */ /* 0x000e2800000e0000 */
[----:B------:R-:W1:Y:S01]  /*22f0*/  SHFL.BFLY PT, R15, R40, 0x2, 0x1f ;  /* 0x0c401f00280f7f89 */ /* 0x000e6200000e0000 */
[----:B------:R-:W-:Y:S01]  /*2300*/  FSEL R23, R26, R7, P1 ;  /* 0x000000071a177208 */ /* 0x000fe20000800000 */
[----:B------:R-:W-:-:S04]  /*2310*/  IMAD R29, R2, -0x4, R29 ;  /* 0xfffffffc021d7824 */ /* 0x000fc800078e021d */
[----:B------:R-:W-:Y:S01]  /*2320*/  @!P3 FMUL R23, R23, 16777216 ;  /* 0x4b8000001717b820 */ /* 0x000fe20000400000 */
[----:B------:R-:W-:Y:S04]  /*2330*/  STS [R29], R9 ;  /* 0x000000091d007388 */ /* 0x000fe80000000800 */
[----:B------:R-:W-:Y:S04]  /*2340*/  STS [R29+0x800], R18 ;  /* 0x000800121d007388 */ /* 0x000fe80000000800 */
[----:B------:R-:W-:Y:S04]  /*2350*/  STS [R29+0x1000], R14 ;  /* 0x0010000e1d007388 */ /* 0x000fe80000000800 */
[----:B------:R-:W-:Y:S01]  /*2360*/  STS [R29+0x1800], R13 ;  /* 0x0018000d1d007388 */ /* 0x000fe20000000800 */
[----:B------:R-:W2:Y:S01]  /*2370*/  MUFU.RCP R23, R23 ;  /* 0x0000001700177308 */ /* 0x000ea20000001000 */
[----:B------:R-:W-:-:S04]  /*2380*/  FMUL R19, R19, R19 ;  /* 0x0000001313137220 */ /* 0x000fc80000400000 */
[----:B------:R-:W-:Y:S01]  /*2390*/  FMUL R19, R16, R19 ;  /* 0x0000001310137220 */ /* 0x000fe20000400000 */
[----:B------:R-:W-:Y:S01]  /*23a0*/  FSEL R16, R25, R24, P1 ;  /* 0x0000001819107208 */ /* 0x000fe20000800000 */
[----:B0-----:R-:W-:Y:S01]  /*23b0*/  FADD R17, R17, R20 ;  /* 0x0000001411117221 */ /* 0x001fe20000000000 */
[----:B-1----:R-:W-:-:S03]  /*23c0*/  FADD R15, -R40, R15 ;  /* 0x0000000f280f7221 */ /* 0x002fc60000000100 */
[----:B------:R-:W-:Y:S01]  /*23d0*/  @!P3 FMUL R16, R16, 16777216 ;  /* 0x4b8000001010b820 */ /* 0x000fe20000400000 */
[----:B------:R-:W-:Y:S01]  /*23e0*/  FFMA R22, R22, R19, R17 ;  /* 0x0000001316167223 */ /* 0x000fe20000000011 */
[----:B------:R-:W-:Y:S01]  /*23f0*/  FMUL R17, R15, R15 ;  /* 0x0000000f0f117220 */ /* 0x000fe20000400000 */
[----:B------:R-:W-:Y:S01]  /*2400*/  BAR.SYNC.DEFER_BLOCKING 0x0 ;  /* 0x0000000000007b1d */ /* 0x000fe20000010000 */
[----:B--2---:R-:W-:Y:S01]  /*2410*/  FMUL R16, R23, R16 ;  /* 0x0000001017107220 */ /* 0x004fe20000400000 */
[----:B------:R-:W-:Y:S01]  /*2420*/  FSETP.NEU.AND P1, PT, R7, RZ, PT ;  /* 0x000000ff0700720b */ /* 0x000fe20003f2d000 */
[----:B------:R-:W-:-:S03]  /*2430*/  FMUL R24, R24, R17 ;  /* 0x0000001118187220 */ /* 0x000fc60000400000 */
[----:B------:R-:W-:Y:S01]  /*2440*/  FSEL R20, R16, RZ, P1 ;  /* 0x000000ff10147208 */ /* 0x000fe20000800000 */
[----:B------:R-:W0:Y:S01]  /*2450*/  SHFL.BFLY PT, R21, R22, 0x2, 0x1f ;  /* 0x0c401f0016157f89 */ /* 0x000e2200000e0000 */
[----:B------:R-:W-:-:S03]  /*2460*/  FADD R23, R7, R7 ;  /* 0x0000000707177221 */ /* 0x000fc60000000000 */
[----:B------:R-:W-:Y:S02]  /*2470*/  LDS.128 R16, [R8] ;  /* 0x0000000008107984 */ /* 0x000fe40000000c00 */
[----:B------:R-:W-:Y:S01]  /*2480*/  FSETP.GEU.AND P2, PT, |R23|, 1.175494350822287508e-38, PT ;  /* 0x008000001700780b */ /* 0x000fe20003f4e200 */
[----:B------:R-:W-:Y:S01]  /*2490*/  FFMA R15, R15, R20, R40 ;  /* 0x000000140f0f7223 */ /* 0x000fe20000000028 */
[C---:B------:R-:W-:Y:S01]  /*24a0*/  FMUL R28, R23.reuse, 0.25 ;  /* 0x3e800000171c7820 */ /* 0x040fe20000400000 */
[----:B------:R-:W-:-:S03]  /*24b0*/  FSETP.GT.AND P1, PT, |R23|, 8.50705917302346158658e+37, PT ;  /* 0x7e8000001700780b */ /* 0x000fc60003f24200 */
[----:B------:R-:W1:Y:S01]  /*24c0*/  SHFL.BFLY PT, R14, R15, 0x1, 0x1f ;  /* 0x0c201f000f0e7f89 */ /* 0x000e6200000e0000 */
[----:B0-----:R-:W-:Y:S01]  /*24d0*/  FADD R21, R22, R21 ;  /* 0x0000001516157221 */ /* 0x001fe20000000000 */
[----:B------:R-:W-:-:S03]  /*24e0*/  FSEL R28, R28, R23, P1 ;  /* 0x000000171c1c7208 */ /* 0x000fc60000800000 */
[----:B------:R-:W-:Y:S02]  /*24f0*/  FFMA R21, R20, R24, R21 ;  /* 0x0000001814157223 */ /* 0x000fe40000000015 */
[----:B------:R-:W-:-:S03]  /*2500*/  @!P2 FMUL R28, R28, 16777216 ;  /* 0x4b8000001c1ca820 */ /* 0x000fc60000400000 */
[----:B------:R-:W0:Y:S03]  /*2510*/  SHFL.BFLY PT, R20, R21, 0x1, 0x1f ;  /* 0x0c201f0015147f89 */ /* 0x000e2600000e0000 */
[----:B------:R-:W2:Y:S01]  /*2520*/  MUFU.RCP R28, R28 ;  /* 0x0000001c001c7308 */ /* 0x000ea20000001000 */
[----:B------:R-:W-:-:S05]  /*2530*/  FSEL R9, R26, R7, P1 ;  /* 0x000000071a097208 */ /* 0x000fca0000800000 */
[----:B------:R-:W-:Y:S01]  /*2540*/  @!P2 FMUL R9, R9, 16777216 ;  /* 0x4b8000000909a820 */ /* 0x000fe20000400000 */
[----:B------:R-:W-:Y:S01]  /*2550*/  FSETP.NEU.AND P1, PT, R23, RZ, PT ;  /* 0x000000ff1700720b */ /* 0x000fe20003f2d000 */
[----:B-1----:R-:W-:Y:S01]  /*2560*/  FADD R14, -R15, R14 ;  /* 0x0000000e0f0e7221 */ /* 0x002fe20000000100 */
[----:B------:R-:W-:Y:S01]  /*2570*/  @!P0 STG.E.128 desc[UR6][R10.64+0x6000], R16 ;  /* 0x006000100a008986 */ /* 0x000fe2000c101d06 */
[----:B------:R-:W-:Y:S01]  /*2580*/  BAR.SYNC.DEFER_BLOCKING 0x0 ;  /* 0x0000000000007b1d */ /* 0x000fe20000010000 */
[----:B--2---:R-:W-:Y:S01]  /*2590*/  FMUL R9, R28, R9 ;  /* 0x000000091c097220 */ /* 0x004fe20000400000 */
[----:B------:R-:W-:Y:S01]  /*25a0*/  LOP3.LUT P2, RZ, R6, 0x1f, RZ, 0xc0, !PT ;  /* 0x0000001f06ff7812 */ /* 0x000fe2000784c0ff */
[----:B------:R-:W-:Y:S01]  /*25b0*/  FMUL R8, R14, R14 ;  /* 0x0000000e0e087220 */ /* 0x000fe20000400000 */
[----:B------:R-:W-:Y:S01]  /*25c0*/  SHF.R.U32.HI R13, RZ, 0x3, R6 ;  /* 0x00000003ff0d7819 */ /* 0x000fe20000011606 */
[----:B0-----:R-:W-:Y:S01]  /*25d0*/  FADD R20, R21, R20 ;  /* 0x0000001415147221 */ /* 0x001fe20000000000 */
[----:B------:R-:W-:Y:S01]  /*25e0*/  FSEL R9, R9, RZ, P1 ;  /* 0x000000ff09097208 */ /* 0x000fe20000800000 */
[----:B------:R-:W-:Y:S01]  /*25f0*/  FMUL R8, R7, R8 ;  /* 0x0000000807087220 */ /* 0x000fe20000400000 */
[----:B------:R-:W-:-:S03]  /*2600*/  LOP3.LUT R22, R13, 0x3c, RZ, 0xc0, !PT ;  /* 0x0000003c0d167812 */ /* 0x000fc600078ec0ff */
[----:B------:R-:W-:Y:S01]  /*2610*/  FFMA R15, R14, R9, R15 ;  /* 0x000000090e0f7223 */ /* 0x000fe2000000000f */
[----:B------:R-:W-:-:S03]  /*2620*/  FFMA R13, R9, R8, R20 ;  /* 0x00000008090d7223 */ /* 0x000fc60000000014 */
[----:B------:R-:W-:Y:S04]  /*2630*/  @!P2 STS [R22+UR4+0x80], R23 ;  /* 0x000080171600a988 */ /* 0x000fe80008000804 */
[----:B------:R-:W-:Y:S04]  /*2640*/  @!P2 STS [R22+UR4], R15 ;  /* 0x0000000f1600a988 */ /* 0x000fe80008000804 */
[----:B------:R-:W-:Y:S01]  /*2650*/  @!P2 STS [R22+UR4+0x40], R13 ;  /* 0x0000400d1600a988 */ /* 0x000fe20008000804 */
[----:B------:R-:W-:Y:S01]  /*2660*/  BAR.SYNC.DEFER_BLOCKING 0x0 ;  /* 0x0000000000007b1d */ /* 0x000fe20000010000 */
[----:B------:R-:W-:-:S13]  /*2670*/  ISETP.GE.AND P3, PT, R6, 0x10, PT ;  /* 0x000000100600780c */ /* 0x000fda0003f66270 */
[----:B------:R-:W0:Y:S04]  /*2680*/  @!P3 LDS R4, [R12+UR4+0x80] ;  /* 0x000080040c04b984 */ /* 0x000e280008000800 */
[----:B------:R-:W-:Y:S04]  /*2690*/  @!P3 LDS R5, [R12+UR4] ;  /* 0x000000040c05b984 */ /* 0x000fe80008000800 */
[----:B------:R-:W-:Y:S04]  /*26a0*/  @!P3 LDS R3, [R12+UR4+0x40] ;  /* 0x000040040c03b984 */ /* 0x000fe80008000800 */
[----:B0-----:R-:W0:Y:S02]  /*26b0*/  SHFL.BFLY PT, R7, R4, 0x8, 0x1f ;  /* 0x0d001f0004077f89 */ /* 0x001e2400000e0000 */
[----:B0-----:R-:W-:-:S05]  /*26c0*/  FADD R9, R4, R7 ;  /* 0x0000000704097221 */ /* 0x001fca0000000000 */
[C---:B------:R-:W-:Y:S01]  /*26d0*/  FSETP.GEU.AND P2, PT, |R9|.reuse, 1.175494350822287508e-38, PT ;  /* 0x008000000900780b */ /* 0x040fe20003f4e200 */
[C---:B------:R-:W-:Y:S01]  /*26e0*/  FMUL R8, R9.reuse, 0.25 ;  /* 0x3e80000009087820 */ /* 0x040fe20000400000 */
[----:B------:R-:W-:Y:S01]  /*26f0*/  FSETP.GT.AND P1, PT, |R9|, 8.50705917302346158658e+37, PT ;  /* 0x7e8000000900780b */ /* 0x000fe20003f24200 */
[----:B------:R-:W0:Y:S03]  /*2700*/  SHFL.BFLY PT, R16, R9, 0x4, 0x1f ;  /* 0x0c801f0009107f89 */ /* 0x000e2600000e0000 */
[----:B------:R-:W-:Y:S02]  /*2710*/  FSEL R11, R8, R9, P1 ;  /* 0x00000009080b7208 */ /* 0x000fe40000800000 */
[----:B------:R-:W1:Y:S05]  /*2720*/  SHFL.BFLY PT, R8, R5, 0x8, 0x1f ;  /* 0x0d001f0005087f89 */ /* 0x000e6a00000e0000 */
[----:B------:R-:W-:-:S04]  /*2730*/  @!P2 FMUL R11, R11, 16777216 ;  /* 0x4b8000000b0ba820 */ /* 0x000fc80000400000 */
[----:B------:R-:W2:Y:S01]  /*2740*/  MUFU.RCP R14, R11 ;  /* 0x0000000b000e7308 */ /* 0x000ea20000001000 */
[----:B------:R-:W3:Y:S01]  /*2750*/  SHFL.BFLY PT, R10, R3, 0x8, 0x1f ;  /* 0x0d001f00030a7f89 */ /* 0x000ee200000e0000 */
[----:B------:R-:W-:-:S04]  /*2760*/  @P1 FMUL R7, R7, 0.25 ;  /* 0x3e80000007071820 */ /* 0x000fc80000400000 */
[----:B------:R-:W-:Y:S01]  /*2770*/  @!P2 FMUL R7, R7, 16777216 ;  /* 0x4b8000000707a820 */ /* 0x000fe20000400000 */
[C---:B0-----:R-:W-:Y:S01]  /*2780*/  FADD R13, R9.reuse, R16 ;  /* 0x00000010090d7221 */ /* 0x041fe20000000000 */
[----:B------:R-:W-:Y:S02]  /*2790*/  FSETP.NEU.AND P2, PT, R9, RZ, PT ;  /* 0x000000ff0900720b */ /* 0x000fe40003f4d000 */
[----:B--2---:R-:W-:Y:S02]  /*27a0*/  FMUL R14, R14, R7 ;  /* 0x000000070e0e7220 */ /* 0x004fe40000400000 */
[----:B------:R-:W-:Y:S01]  /*27b0*/  FSETP.GEU.AND P3, PT, |R13|, 1.175494350822287508e-38, PT ;  /* 0x008000000d00780b */ /* 0x000fe20003f6e200 */
[----:B-1----:R-:W-:Y:S01]  /*27c0*/  FADD R8, -R5, R8 ;  /* 0x0000000805087221 */ /* 0x002fe20000000100 */
[C---:B------:R-:W-:Y:S01]  /*27d0*/  FMUL R18, R13.reuse, 0.25 ;  /* 0x3e8000000d127820 */ /* 0x040fe20000400000 */
[----:B------:R-:W-:Y:S01]  /*27e0*/  FSETP.GT.AND P1, PT, |R13|, 8.50705917302346158658e+37, PT ;  /* 0x7e8000000d00780b */ /* 0x000fe20003f24200 */
[----:B------:R-:W0:Y:S01]  /*27f0*/  SHFL.BFLY PT, R20, R13, 0x2, 0x1f ;  /* 0x0c401f000d147f89 */ /* 0x000e2200000e0000 */
[----:B------:R-:W-:Y:S01]  /*2800*/  FSEL R14, R14, RZ, P2 ;  /* 0x000000ff0e0e7208 */ /* 0x000fe20001000000 */
[----:B------:R-:W-:Y:S01]  /*2810*/  FMUL R7, R8, R8 ;  /* 0x0000000808077220 */ /* 0x000fe20000400000 */
[----:B------:R-:W-:-:S03]  /*2820*/  FSEL R18, R18, R13, P1 ;  /* 0x0000000d12127208 */ /* 0x000fc60000800000 */
[----:B------:R-:W-:Y:S01]  /*2830*/  FFMA R5, R8, R14, R5 ;  /* 0x0000000e08057223 */ /* 0x000fe20000000005 */
[----:B------:R-:W-:Y:S01]  /*2840*/  FMUL R7, R4, R7 ;  /* 0x0000000704077220 */ /* 0x000fe20000400000 */
[----:B---3--:R-:W-:Y:S01]  /*2850*/  FADD R3, R3, R10 ;  /* 0x0000000a03037221 */ /* 0x008fe20000000000 */
[----:B------:R-:W-:Y:S02]  /*2860*/  @!P3 FMUL R18, R18, 16777216 ;  /* 0x4b8000001212b820 */ /* 0x000fe40000400000 */
[----:B------:R-:W1:Y:S01]  /*2870*/  SHFL.BFLY PT, R4, R5, 0x4, 0x1f ;  /* 0x0c801f0005047f89 */ /* 0x000e6200000e0000 */
[----:B------:R-:W-:Y:S02]  /*2880*/  FFMA R3, R14, R7, R3 ;  /* 0x000000070e037223 */ /* 0x000fe40000000003 */
[----:B------:R-:W2:Y:S03]  /*2890*/  MUFU.RCP R7, R18 ;  /* 0x0000001200077308 */ /* 0x000ea60000001000 */
[----:B------:R-:W3:Y:S01]  /*28a0*/  SHFL.BFLY PT, R8, R3, 0x4, 0x1f ;  /* 0x0c801f0003087f89 */ /* 0x000ee200000e0000 */
[----:B------:R-:W-:-:S04]  /*28b0*/  @P1 FMUL R16, R16, 0.25 ;  /* 0x3e80000010101820 */ /* 0x000fc80000400000 */
[----:B------:R-:W-:Y:S01]  /*28c0*/  @!P3 FMUL R16, R16, 16777216 ;  /* 0x4b8000001010b820 */ /* 0x000fe20000400000 */
[C---:B0-----:R-:W-:Y:S01]  /*28d0*/  FADD R11, R13.reuse, R20 ;  /* 0x000000140d0b7221 */ /* 0x041fe20000000000 */
[----:B------:R-:W-:Y:S02]  /*28e0*/  FSETP.NEU.AND P2, PT, R13, RZ, PT ;  /* 0x000000ff0d00720b */ /* 0x000fe40003f4d000 */
[----:B--2---:R-:W-:Y:S02]  /*28f0*/  FMUL R7, R7, R16 ;  /* 0x0000001007077220 */ /* 0x004fe40000400000 */
[C---:B------:R-:W-:Y:S01]  /*2900*/  FSETP.GEU.AND P3, PT, |R11|.reuse, 1.175494350822287508e-38, PT ;  /* 0x008000000b00780b */ /* 0x040fe20003f6e200 */
[C---:B------:R-:W-:Y:S01]  /*2910*/  FMUL R14, R11.reuse, 0.25 ;  /* 0x3e8000000b0e7820 */ /* 0x040fe20000400000 */
[----:B------:R-:W-:Y:S02]  /*2920*/  FSETP.GT.AND P1, PT, |R11|, 8.50705917302346158658e+37, PT ;  /* 0x7e8000000b00780b */ /* 0x000fe40003f24200 */
[----:B------:R-:W-:Y:S01]  /*2930*/  FSEL R7, R7, RZ, P2 ;  /* 0x000000ff07077208 */ /* 0x000fe20001000000 */
[----:B-1----:R-:W-:Y:S01]  /*2940*/  FADD R4, -R5, R4 ;  /* 0x0000000405047221 */ /* 0x002fe20000000100 */
[----:B------:R-:W-:-:S03]  /*2950*/  FSEL R14, R14, R11, P1 ;  /* 0x0000000b0e0e7208 */ /* 0x000fc60000800000 */
[C---:B------:R-:W-:Y:S01]  /*2960*/  FMUL R10, R4.reuse, R4 ;  /* 0x00000004040a7220 */ /* 0x040fe20000400000 */
[----:B------:R-:W-:Y:S01]  /*2970*/  FFMA R4, R4, R7, R5 ;  /* 0x0000000704047223 */ /* 0x000fe20000000005 */
[----:B---3--:R-:W-:Y:S01]  /*2980*/  FADD R8, R3, R8 ;  /* 0x0000000803087221 */ /* 0x008fe20000000000 */
[----:B------:R-:W0:Y:S01]  /*2990*/  SHFL.BFLY PT, R16, R11, 0x1, 0x1f ;  /* 0x0c201f000b107f89 */ /* 0x000e2200000e0000 */
[----:B------:R-:W-:Y:S01]  /*29a0*/  FMUL R10, R9, R10 ;  /* 0x0000000a090a7220 */ /* 0x000fe20000400000 */
[----:B------:R-:W-:Y:S02]  /*29b0*/  @!P3 FMUL R14, R14, 16777216 ;  /* 0x4b8000000e0eb820 */ /* 0x000fe40000400000 */
[----:B------:R-:W1:Y:S01]  /*29c0*/  SHFL.BFLY PT, R3, R4, 0x2, 0x1f ;  /* 0x0c401f0004037f89 */ /* 0x000e6200000e0000 */
[----:B------:R-:W-:Y:S02]  /*29d0*/  FFMA R8, R7, R10, R8 ;  /* 0x0000000a07087223 */ /* 0x000fe40000000008 */
[----:B------:R-:W2:Y:S01]  /*29e0*/  MUFU.RCP R7, R14 ;  /* 0x0000000e00077308 */ /* 0x000ea20000001000 */
[----:B------:R-:W-:-:S02]  /*29f0*/  @P1 FMUL R20, R20, 0.25 ;  /* 0x3e80000014141820 */ /* 0x000fc40000400000 */
[----:B------:R-:W3:Y:S02]  /*2a00*/  SHFL.BFLY PT, R5, R8, 0x2, 0x1f ;  /* 0x0c401f0008057f89 */ /* 0x000ee400000e0000 */
[----:B------:R-:W-:Y:S01]  /*2a10*/  @!P3 FMUL R20, R20, 16777216 ;  /* 0x4b8000001414b820 */ /* 0x000fe20000400000 */
[----:B------:R-:W-:-:S03]  /*2a20*/  FSETP.NEU.AND P1, PT, R11, RZ, PT ;  /* 0x000000ff0b00720b */ /* 0x000fc60003f2d000 */
[----:B--2---:R-:W-:Y:S01]  /*2a30*/  FMUL R7, R7, R20 ;  /* 0x0000001407077220 */ /* 0x004fe20000400000 */
[----:B0-----:R-:W-:-:S04]  /*2a40*/  FADD R9, R11, R16 ;  /* 0x000000100b097221 */ /* 0x001fc80000000000 */
[----:B------:R-:W-:Y:S01]  /*2a50*/  FSEL R7, R7, RZ, P1 ;  /* 0x000000ff07077208 */ /* 0x000fe20000800000 */
[----:B-1----:R-:W-:Y:S01]  /*2a60*/  FADD R3, -R4, R3 ;  /* 0x0000000304037221 */ /* 0x002fe20000000100 */
[C---:B------:R-:W-:Y:S01]  /*2a70*/  FSETP.GEU.AND P2, PT, |R9|.reuse, 1.175494350822287508e-38, PT ;  /* 0x008000000900780b */ /* 0x040fe20003f4e200 */
[----:B------:R-:W-:Y:S02]  /*2a80*/  FMUL R14, R9, 0.25 ;  /* 0x3e800000090e7820 */ /* 0x000fe40000400000 */
[C---:B------:R-:W-:Y:S01]  /*2a90*/  FFMA R4, R3.reuse, R7, R4 ;  /* 0x0000000703047223 */ /* 0x040fe20000000004 */
[----:B------:R-:W-:Y:S01]  /*2aa0*/  FMUL R10, R3, R3 ;  /* 0x00000003030a7220 */ /* 0x000fe20000400000 */
[----:B------:R-:W-:Y:S01]  /*2ab0*/  FSETP.GT.AND P1, PT, |R9|, 8.50705917302346158658e+37, PT ;  /* 0x7e8000000900780b */ /* 0x000fe20003f24200 */
[----:B---3--:R-:W-:Y:S02]  /*2ac0*/  FADD R8, R8, R5 ;  /* 0x0000000508087221 */ /* 0x008fe40000000000 */
[----:B------:R-:W-:Y:S01]  /*2ad0*/  FMUL R10, R13, R10 ;  /* 0x0000000a0d0a7220 */ /* 0x000fe20000400000 */
[----:B------:R-:W0:Y:S01]  /*2ae0*/  SHFL.BFLY PT, R3, R4, 0x1, 0x1f ;  /* 0x0c201f0004037f89 */ /* 0x000e2200000e0000 */
[----:B------:R-:W-:-:S02]  /*2af0*/  FSEL R14, R14, R9, P1 ;  /* 0x000000090e0e7208 */ /* 0x000fc40000800000 */
[----:B------:R-:W-:-:S03]  /*2b00*/  FFMA R8, R7, R10, R8 ;  /* 0x0000000a07087223 */ /* 0x000fc60000000008 */
[----:B------:R-:W-:Y:S02]  /*2b10*/  @!P2 FMUL R14, R14, 16777216 ;  /* 0x4b8000000e0ea820 */ /* 0x000fe40000400000 */
[----:B------:R-:W1:Y:S02]  /*2b20*/  SHFL.BFLY PT, R5, R8, 0x1, 0x1f ;  /* 0x0c201f0008057f89 */ /* 0x000e6400000e0000 */
[----:B------:R-:W2:Y:S01]  /*2b30*/  MUFU.RCP R7, R14 ;  /* 0x0000000e00077308 */ /* 0x000ea20000001000 */
[----:B------:R-:W-:Y:S01]  /*2b40*/  @P1 FMUL R16, R16, 0.25 ;  /* 0x3e80000010101820 */ /* 0x000fe20000400000 */
[----:B------:R-:W-:-:S03]  /*2b50*/  LOP3.LUT P1, RZ, R6, 0xf, RZ, 0xc0, !PT ;  /* 0x0000000f06ff7812 */ /* 0x000fc6000782c0ff */
[----:B------:R-:W-:Y:S01]  /*2b60*/  @!P2 FMUL R16, R16, 16777216 ;  /* 0x4b8000001010a820 */ /* 0x000fe20000400000 */
[----:B------:R-:W-:Y:S02]  /*2b70*/  ISETP.LT.AND P1, PT, R6, 0x10, !P1 ;  /* 0x000000100600780c */ /* 0x000fe40004f21270 */
[----:B------:R-:W-:Y:S01]  /*2b80*/  FSETP.NEU.AND P2, PT, R9, RZ, PT ;  /* 0x000000ff0900720b */ /* 0x000fe20003f4d000 */
[----:B0-----:R-:W-:Y:S01]  /*2b90*/  FADD R3, -R4, R3 ;  /* 0x0000000304037221 */ /* 0x001fe20000000100 */
[----:B--2---:R-:W-:-:S03]  /*2ba0*/  FMUL R7, R7, R16 ;  /* 0x0000001007077220 */ /* 0x004fc60000400000 */
[----:B------:R-:W-:Y:S02]  /*2bb0*/  FMUL R6, R3, R3 ;  /* 0x0000000303067220 */ /* 0x000fe40000400000 */
[----:B------:R-:W-:Y:S01]  /*2bc0*/  FSEL R7, R7, RZ, P2 ;  /* 0x000000ff07077208 */ /* 0x000fe20001000000 */
[----:B-1----:R-:W-:Y:S01]  /*2bd0*/  FADD R8, R8, R5 ;  /* 0x0000000508087221 */ /* 0x002fe20000000000 */
[----:B------:R-:W-:-:S03]  /*2be0*/  FMUL R6, R11, R6 ;  /* 0x000000060b067220 */ /* 0x000fc60000400000 */
[----:B------:R-:W-:Y:S01]  /*2bf0*/  FFMA R11, R3, R7, R4 ;  /* 0x00000007030b7223 */ /* 0x000fe20000000004 */
[----:B------:R-:W-:Y:S01]  /*2c00*/  FFMA R13, R7, R6, R8 ;  /* 0x00000006070d7223 */ /* 0x000fe20000000008 */
[----:B------:R-:W-:Y:S01]  /*2c10*/  @P1 STS [R12+UR4+0x80], R9 ;  /* 0x000080090c001988 */ /* 0x000fe20008000804 */
[----:B------:R-:W0:Y:S03]  /*2c20*/  LDC.64 R4, c[0x0][0x230] ;  /* 0x00008c00ff047b82 */ /* 0x000e260000000a00 */
[----:B------:R-:W-:Y:S04]  /*2c30*/  @P1 STS [R12+UR4], R11 ;  /* 0x0000000b0c001988 */ /* 0x000fe80008000804 */
[----:B------:R-:W-:Y:S01]  /*2c40*/  @P1 STS [R12+UR4+0x40], R13 ;  /* 0x0000400d0c001988 */ /* 0x000fe20008000804 */
[----:B------:R-:W1:Y:S08]  /*2c50*/  LDC.64 R6, c[0x0][0x238] ;  /* 0x00008e00ff067b82 */ /* 0x000e700000000a00 */
[----:B------:R-:W-:Y:S06]  /*2c60*/  BAR.SYNC.DEFER_BLOCKING 0x0 ;  /* 0x0000000000007b1d */ /* 0x000fec0000010000 */
[----:B------:R-:W2:Y:S04]  /*2c70*/  LDS R15, [UR4] ;  /* 0x00000004ff0f7984 */ /* 0x000ea80008000800 */
[----:B------:R-:W3:Y:S01]  /*2c80*/  LDS R17, [UR4+0x40] ;  /* 0x00004004ff117984 */ /* 0x000ee20008000800 */
[----:B------:R-:W-:Y:S01]  /*2c90*/  ISETP.EQ.AND P0, PT, R2, RZ, !P0 ;  /* 0x000000ff0200720c */ /* 0x000fe20004702270 */
[----:B0-----:R-:W-:-:S04]  /*2ca0*/  IMAD.WIDE R2, R0, 0x4, R4 ;  /* 0x0000000400027825 */ /* 0x001fc800078e0204 */
[----:B-1----:R-:W-:-:S08]  /*2cb0*/  IMAD.WIDE R4, R0, 0x4, R6 ;  /* 0x0000000400047825 */ /* 0x002fd000078e0206 */
[----:B--2---:R0:W-:Y:S04]  /*2cc0*/  @P0 STG.E desc[UR6][R2.64], R15 ;  /* 0x0000000f02000986 */ /* 0x0041e8000c101906 */
[----:B---3--:R0:W-:Y:S02]  /*2cd0*/  @P0 STG.E desc[UR6][R4.64], R17 ;  /* 0x0000001104000986 */ /* 0x0081e4000c101906 */
[----:B0-----:R-:W-:Y:S05]  /*2ce0*/  @!P0 EXIT ;  /* 0x000000000000894d */ /* 0x001fea0003800000 */
[----:B0-----:R-:W0:Y:S01]  /*2cf0*/  LDS R5, [UR4+0x80] ;  /* 0x00008004ff057984 */ /* 0x001e220008000800 */
[----:B------:R-:W1:Y:S02]  /*2d00*/  LDC.64 R2, c[0x0][0x240] ;  /* 0x00009000ff027b82 */ /* 0x000e640000000a00 */
[----:B-1----:R-:W-:-:S05]  /*2d10*/  IMAD.WIDE R2, R0, 0x4, R2 ;  /* 0x0000000400027825 */ /* 0x002fca00078e0202 */
[----:B0-----:R-:W-:Y:S01]  /*2d20*/  STG.E desc[UR6][R2.64], R5 ;  /* 0x0000000502007986 */ /* 0x001fe2000c101906 */
[----:B------:R-:W-:Y:S05]  /*2d30*/  EXIT ;  /* 0x000000000000794d */ /* 0x000fea0003800000 */
.L_x_0:
[----:B------:R-:W-:-:S00]  /*2d40*/  BRA `(.L_x_0) ;  /* 0xfffffffc00fc7947 */ /* 0x000fc0000383ffff */
[----:B------:R-:W-:-:S00]  /*2d50*/  NOP ;  /* 0x0000000000007918 */ /* 0x000fc00000000000 */
        /* <DEDUP_REMOVED lines=10> */
.L_x_1:


//--------------------- .nv.shared.triton_red_fused_add_convolution_native_group_norm_62 --------------------------
	.section	.nv.shared.triton_red_fused_add_convolution_native_group_norm_62,"aw",@nobits
	.sectionflags	@""
	.align	16
	.zero		1024


//--------------------- .nv.constant0.triton_red_fused_add_convolution_native_group_norm_62 --------------------------
	.section	.nv.constant0.triton_red_fused_add_convolution_native_group_norm_62,"a",@progbits
	.sectionflags	@""
	.align	4
.nv.constant0.triton_red_fused_add_convolution_native_group_norm_62:
	.zero		592
